//
// Generated by NVIDIA NVVM Compiler
//
// Compiler Build ID: CL-36424714
// Cuda compilation tools, release 13.0, V13.0.88
// Based on NVVM 20.0.0
//

.version 9.0
.target sm_100
.address_size 64

	// .globl	_Z19game_of_life_kernelPKmPmi

.visible .entry _Z19game_of_life_kernelPKmPmi(
	.param .u64 .ptr .align 1 _Z19game_of_life_kernelPKmPmi_param_0,
	.param .u64 .ptr .align 1 _Z19game_of_life_kernelPKmPmi_param_1,
	.param .u32 _Z19game_of_life_kernelPKmPmi_param_2
)
{
	.reg .pred 	%p<246>;
	.reg .b16 	%rs<456>;
	.reg .b32 	%r<706>;
	.reg .b64 	%rd<451>;

	ld.param.u32 	%r145, [_Z19game_of_life_kernelPKmPmi_param_2];
	shr.s32 	%r146, %r145, 3;
	mov.u32 	%r147, %ctaid.x;
	mov.u32 	%r148, %ntid.x;
	mov.u32 	%r149, %tid.x;
	mad.lo.s32 	%r2, %r147, %r148, %r149;
	mov.u32 	%r150, %ctaid.y;
	mov.u32 	%r151, %ntid.y;
	mov.u32 	%r152, %tid.y;
	mad.lo.s32 	%r153, %r150, %r151, %r152;
	max.s32 	%r154, %r2, %r153;
	setp.ge.s32 	%p1, %r154, %r146;
	@%p1 bra 	$L__BB0_126;
	ld.param.u64 	%rd413, [_Z19game_of_life_kernelPKmPmi_param_0];
	mul.lo.s32 	%r4, %r146, %r153;
	add.s32 	%r5, %r4, %r2;
	cvta.to.global.u64 	%rd1, %rd413;
	mul.wide.s32 	%rd108, %r5, 8;
	add.s64 	%rd2, %rd1, %rd108;
	ld.global.u64 	%rd3, [%rd2];
	cvt.u16.u64 	%rs56, %rd3;
	shr.u64 	%rd109, %rd3, 16;
	cvt.u16.u64 	%rs57, %rd109;
	shr.u64 	%rd110, %rd3, 24;
	cvt.u16.u64 	%rs58, %rd110;
	shr.u64 	%rd111, %rd3, 32;
	cvt.u16.u64 	%rs59, %rd111;
	shr.u64 	%rd112, %rd3, 40;
	cvt.u16.u64 	%rs60, %rd112;
	shr.u16 	%rs61, %rs56, 10;
	and.b16  	%rs1, %rs61, 1;
	shr.u16 	%rs62, %rs56, 11;
	and.b16  	%rs2, %rs62, 1;
	shr.u16 	%rs63, %rs56, 12;
	and.b16  	%rs3, %rs63, 1;
	shr.u16 	%rs64, %rs56, 13;
	and.b16  	%rs4, %rs64, 1;
	shr.u16 	%rs65, %rs56, 14;
	and.b16  	%rs5, %rs65, 1;
	shr.u16 	%rs66, %rs57, 2;
	and.b16  	%rs6, %rs66, 1;
	shr.u16 	%rs67, %rs57, 3;
	and.b16  	%rs7, %rs67, 1;
	shr.u16 	%rs68, %rs57, 4;
	and.b16  	%rs8, %rs68, 1;
	shr.u16 	%rs69, %rs57, 5;
	and.b16  	%rs9, %rs69, 1;
	shr.u16 	%rs70, %rs58, 2;
	and.b16  	%rs10, %rs70, 1;
	shr.u16 	%rs71, %rs58, 3;
	and.b16  	%rs11, %rs71, 1;
	shr.u16 	%rs72, %rs58, 4;
	and.b16  	%rs12, %rs72, 1;
	shr.u16 	%rs73, %rs58, 5;
	and.b16  	%rs13, %rs73, 1;
	shr.u16 	%rs74, %rs59, 2;
	and.b16  	%rs14, %rs74, 1;
	shr.u16 	%rs75, %rs59, 3;
	and.b16  	%rs15, %rs75, 1;
	shr.u16 	%rs76, %rs59, 4;
	and.b16  	%rs16, %rs76, 1;
	shr.u16 	%rs77, %rs59, 5;
	and.b16  	%rs17, %rs77, 1;
	shr.u16 	%rs78, %rs60, 2;
	and.b16  	%rs18, %rs78, 1;
	shr.u16 	%rs79, %rs60, 3;
	and.b16  	%rs19, %rs79, 1;
	shr.u16 	%rs80, %rs60, 4;
	and.b16  	%rs20, %rs80, 1;
	shr.u16 	%rs81, %rs60, 5;
	and.b16  	%rs21, %rs81, 1;
	setp.eq.s32 	%p2, %r153, 0;
	mov.b32 	%r670, 0;
	mov.u32 	%r671, %r670;
	mov.u32 	%r672, %r670;
	mov.u32 	%r673, %r670;
	mov.u32 	%r674, %r670;
	mov.u32 	%r675, %r670;
	mov.u32 	%r676, %r670;
	mov.u32 	%r677, %r670;
	@%p2 bra 	$L__BB0_3;
	sub.s32 	%r156, %r4, %r146;
	add.s32 	%r157, %r156, %r2;
	mul.wide.s32 	%rd113, %r157, 8;
	add.s64 	%rd114, %rd1, %rd113;
	ld.global.u64 	%rd115, [%rd114];
	shr.u64 	%rd116, %rd115, 56;
	cvt.u32.u64 	%r158, %rd116;
	and.b32  	%r677, %r158, 1;
	shr.u64 	%rd117, %rd115, 57;
	cvt.u32.u64 	%r159, %rd117;
	and.b32  	%r676, %r159, 1;
	shr.u64 	%rd118, %rd115, 58;
	cvt.u32.u64 	%r160, %rd118;
	and.b32  	%r675, %r160, 1;
	shr.u64 	%rd119, %rd115, 59;
	cvt.u32.u64 	%r161, %rd119;
	and.b32  	%r674, %r161, 1;
	shr.u64 	%rd120, %rd115, 60;
	cvt.u32.u64 	%r162, %rd120;
	and.b32  	%r673, %r162, 1;
	shr.u64 	%rd121, %rd115, 61;
	cvt.u32.u64 	%r163, %rd121;
	and.b32  	%r672, %r163, 1;
	shr.u64 	%rd122, %rd115, 62;
	cvt.u32.u64 	%r164, %rd122;
	and.b32  	%r671, %r164, 1;
	shr.u64 	%rd123, %rd115, 63;
	cvt.u32.u64 	%r670, %rd123;
$L__BB0_3:
	add.s32 	%r22, %r146, -1;
	setp.ge.u32 	%p3, %r153, %r22;
	mov.b32 	%r678, 0;
	mov.u32 	%r679, %r678;
	mov.u32 	%r680, %r678;
	mov.u32 	%r681, %r678;
	mov.u32 	%r682, %r678;
	mov.u32 	%r683, %r678;
	mov.u32 	%r684, %r678;
	mov.u32 	%r685, %r678;
	@%p3 bra 	$L__BB0_5;
	mul.wide.s32 	%rd124, %r146, 8;
	add.s64 	%rd125, %rd2, %rd124;
	ld.global.u32 	%r166, [%rd125];
	and.b32  	%r685, %r166, 1;
	shr.u32 	%r167, %r166, 1;
	and.b32  	%r684, %r167, 1;
	shr.u32 	%r168, %r166, 2;
	and.b32  	%r683, %r168, 1;
	shr.u32 	%r169, %r166, 3;
	and.b32  	%r682, %r169, 1;
	shr.u32 	%r170, %r166, 4;
	and.b32  	%r681, %r170, 1;
	shr.u32 	%r171, %r166, 5;
	and.b32  	%r680, %r171, 1;
	shr.u32 	%r172, %r166, 6;
	and.b32  	%r679, %r172, 1;
	shr.u32 	%r173, %r166, 7;
	and.b32  	%r678, %r173, 1;
$L__BB0_5:
	setp.lt.s32 	%p4, %r2, 1;
	mov.b32 	%r686, 0;
	mov.u32 	%r687, %r686;
	mov.u32 	%r688, %r686;
	mov.u32 	%r689, %r686;
	mov.u32 	%r690, %r686;
	mov.u32 	%r691, %r686;
	mov.u32 	%r692, %r686;
	mov.u32 	%r693, %r686;
	@%p4 bra 	$L__BB0_7;
	add.s32 	%r175, %r5, -1;
	mul.wide.u32 	%rd126, %r175, 8;
	add.s64 	%rd127, %rd1, %rd126;
	ld.global.u64 	%rd128, [%rd127];
	cvt.u32.u64 	%r176, %rd128;
	shr.u32 	%r177, %r176, 7;
	shr.u32 	%r178, %r176, 15;
	and.b32  	%r692, %r178, 1;
	shr.u32 	%r179, %r176, 23;
	and.b32  	%r691, %r179, 1;
	shr.u32 	%r690, %r176, 31;
	shr.u64 	%rd129, %rd128, 39;
	cvt.u32.u64 	%r180, %rd129;
	and.b32  	%r689, %r180, 1;
	shr.u64 	%rd130, %rd128, 47;
	cvt.u32.u64 	%r181, %rd130;
	and.b32  	%r688, %r181, 1;
	shr.u64 	%rd131, %rd128, 55;
	cvt.u32.u64 	%r182, %rd131;
	and.b32  	%r687, %r182, 1;
	shr.u64 	%rd132, %rd128, 63;
	cvt.u32.u64 	%r686, %rd132;
	and.b32  	%r693, %r177, 1;
$L__BB0_7:
	setp.ge.s32 	%p5, %r2, %r22;
	mov.b32 	%r694, 0;
	mov.u32 	%r695, %r694;
	mov.u32 	%r696, %r694;
	mov.u32 	%r697, %r694;
	mov.u32 	%r698, %r694;
	mov.u32 	%r699, %r694;
	mov.u32 	%r700, %r694;
	mov.u32 	%r701, %r694;
	@%p5 bra 	$L__BB0_9;
	ld.global.u64 	%rd133, [%rd2+8];
	cvt.u32.u64 	%r184, %rd133;
	and.b32  	%r701, %r184, 1;
	shr.u32 	%r185, %r184, 8;
	and.b32  	%r700, %r185, 1;
	shr.u32 	%r186, %r184, 16;
	and.b32  	%r699, %r186, 1;
	shr.u32 	%r187, %r184, 24;
	and.b32  	%r698, %r187, 1;
	{ .reg .b32 tmp; mov.b64 {tmp, %r188}, %rd133; }
	and.b32  	%r697, %r188, 1;
	shr.u64 	%rd134, %rd133, 40;
	cvt.u32.u64 	%r189, %rd134;
	and.b32  	%r696, %r189, 1;
	shr.u64 	%rd135, %rd133, 48;
	cvt.u32.u64 	%r190, %rd135;
	and.b32  	%r695, %r190, 1;
	shr.u64 	%rd136, %rd133, 56;
	cvt.u32.u64 	%r191, %rd136;
	and.b32  	%r694, %r191, 1;
$L__BB0_9:
	setp.lt.s32 	%p6, %r2, 1;
	setp.eq.s32 	%p7, %r153, 0;
	mov.b32 	%r702, 0;
	or.pred  	%p8, %p6, %p7;
	@%p8 bra 	$L__BB0_11;
	sub.s32 	%r193, %r4, %r146;
	add.s32 	%r194, %r2, %r193;
	add.s32 	%r195, %r194, -1;
	mul.wide.u32 	%rd137, %r195, 8;
	add.s64 	%rd138, %rd1, %rd137;
	ld.global.u64 	%rd139, [%rd138];
	shr.u64 	%rd140, %rd139, 63;
	cvt.u32.u64 	%r702, %rd140;
$L__BB0_11:
	mov.b32 	%r703, 0;
	or.pred  	%p11, %p5, %p7;
	@%p11 bra 	$L__BB0_13;
	sub.s32 	%r197, %r4, %r146;
	cvt.s64.s32 	%rd141, %r197;
	cvt.s64.s32 	%rd142, %r2;
	add.s64 	%rd143, %rd142, %rd141;
	shl.b64 	%rd144, %rd143, 3;
	add.s64 	%rd145, %rd1, %rd144;
	ld.global.u8 	%r198, [%rd145+15];
	and.b32  	%r703, %r198, 1;
$L__BB0_13:
	setp.ge.u32 	%p13, %r153, %r22;
	mov.b32 	%r704, 0;
	or.pred  	%p14, %p6, %p13;
	@%p14 bra 	$L__BB0_15;
	add.s32 	%r200, %r4, %r146;
	add.s32 	%r201, %r2, %r200;
	add.s32 	%r202, %r201, -1;
	mul.wide.u32 	%rd146, %r202, 8;
	add.s64 	%rd147, %rd1, %rd146;
	ld.global.u32 	%r203, [%rd147];
	shr.u32 	%r204, %r203, 7;
	and.b32  	%r704, %r204, 1;
$L__BB0_15:
	mov.b32 	%r705, 0;
	or.pred  	%p17, %p5, %p13;
	@%p17 bra 	$L__BB0_17;
	add.s32 	%r206, %r4, %r146;
	cvt.s64.s32 	%rd148, %r206;
	cvt.s64.s32 	%rd149, %r2;
	add.s64 	%rd150, %rd149, %rd148;
	shl.b64 	%rd151, %rd150, 3;
	add.s64 	%rd152, %rd1, %rd151;
	ld.global.u32 	%r207, [%rd152+8];
	and.b32  	%r705, %r207, 1;
$L__BB0_17:
	cvt.s8.s64 	%rs82, %rd3;
	cvt.u16.u64 	%rs83, %rd3;
	and.b16  	%rs84, %rs83, 128;
	cvt.u32.u64 	%r208, %rd3;
	and.b16  	%rs85, %rs83, 1;
	add.s32 	%r209, %r677, %r702;
	add.s32 	%r210, %r209, %r676;
	add.s32 	%r211, %r210, %r693;
	shr.u16 	%rs86, %rs83, 1;
	and.b16  	%rs87, %rs86, 1;
	cvt.u32.u16 	%r212, %rs87;
	add.s32 	%r213, %r211, %r212;
	add.s32 	%r214, %r213, %r692;
	shr.u64 	%rd153, %rd3, 8;
	cvt.u32.u64 	%r215, %rd153;
	cvt.u16.u64 	%rs88, %rd153;
	and.b16  	%rs89, %rs88, 128;
	and.b16  	%rs90, %rs88, 1;
	and.b32  	%r79, %r215, 1;
	add.s32 	%r216, %r214, %r79;
	shr.u16 	%rs91, %rs88, 1;
	and.b16  	%rs22, %rs91, 1;
	cvt.u32.u16 	%r80, %rs22;
	add.s32 	%r217, %r216, %r80;
	setp.eq.s16 	%p18, %rs85, 0;
	and.b32  	%r218, %r217, -2;
	setp.eq.s32 	%p19, %r218, 2;
	setp.eq.s32 	%p20, %r217, 3;
	selp.u32 	%r219, -1, 0, %p20;
	selp.u32 	%r220, -1, 0, %p19;
	selp.b32 	%r221, %r219, %r220, %p18;
	cvt.u64.u32 	%rd154, %r221;
	and.b64  	%rd155, %rd154, 1;
	add.s32 	%r222, %r676, %r677;
	add.s32 	%r223, %r222, %r675;
	and.b32  	%r224, %r208, 1;
	add.s32 	%r225, %r223, %r224;
	shr.u16 	%rs92, %rs83, 2;
	and.b16  	%rs93, %rs92, 1;
	cvt.u32.u16 	%r226, %rs93;
	add.s32 	%r227, %r225, %r226;
	add.s32 	%r228, %r227, %r79;
	add.s32 	%r229, %r228, %r80;
	cvt.u32.u16 	%r230, %rs1;
	add.s32 	%r231, %r229, %r230;
	setp.eq.s16 	%p21, %rs87, 0;
	and.b32  	%r233, %r231, -2;
	setp.ne.s32 	%p22, %r233, 2;
	setp.eq.s32 	%p23, %r231, 3;
	selp.b64 	%rd156, 2, 0, %p23;
	selp.b64 	%rd157, %rd156, 0, %p21;
	selp.b64 	%rd158, %rd157, 2, %p22;
	selp.b64 	%rd159, %rd157, %rd158, %p21;
	or.b64  	%rd160, %rd159, %rd155;
	add.s32 	%r234, %r675, %r676;
	add.s32 	%r235, %r234, %r674;
	add.s32 	%r236, %r235, %r212;
	shr.u16 	%rs94, %rs83, 3;
	and.b16  	%rs95, %rs94, 1;
	cvt.u32.u16 	%r237, %rs95;
	add.s32 	%r238, %r236, %r237;
	add.s32 	%r239, %r238, %r80;
	add.s32 	%r240, %r239, %r230;
	cvt.u32.u16 	%r241, %rs2;
	add.s32 	%r242, %r240, %r241;
	setp.eq.s16 	%p24, %rs93, 0;
	and.b32  	%r244, %r242, -2;
	setp.ne.s32 	%p25, %r244, 2;
	setp.eq.s32 	%p26, %r242, 3;
	selp.b64 	%rd161, 4, 0, %p26;
	selp.b64 	%rd162, %rd161, 0, %p24;
	selp.b64 	%rd163, %rd162, 4, %p25;
	selp.b64 	%rd164, %rd162, %rd163, %p24;
	or.b64  	%rd165, %rd160, %rd164;
	add.s32 	%r245, %r674, %r675;
	add.s32 	%r246, %r245, %r673;
	add.s32 	%r247, %r246, %r226;
	shr.u16 	%rs96, %rs83, 4;
	and.b16  	%rs97, %rs96, 1;
	cvt.u32.u16 	%r248, %rs97;
	add.s32 	%r249, %r247, %r248;
	add.s32 	%r250, %r249, %r230;
	add.s32 	%r251, %r250, %r241;
	cvt.u32.u16 	%r252, %rs3;
	add.s32 	%r253, %r251, %r252;
	setp.eq.s16 	%p27, %rs95, 0;
	and.b32  	%r255, %r253, -2;
	setp.ne.s32 	%p28, %r255, 2;
	setp.eq.s32 	%p29, %r253, 3;
	selp.b64 	%rd166, 8, 0, %p29;
	selp.b64 	%rd167, %rd166, 0, %p27;
	selp.b64 	%rd168, %rd167, 8, %p28;
	selp.b64 	%rd169, %rd167, %rd168, %p27;
	or.b64  	%rd170, %rd165, %rd169;
	add.s32 	%r256, %r673, %r674;
	add.s32 	%r257, %r256, %r672;
	add.s32 	%r258, %r257, %r237;
	shr.u16 	%rs98, %rs83, 5;
	and.b16  	%rs99, %rs98, 1;
	cvt.u32.u16 	%r259, %rs99;
	add.s32 	%r260, %r258, %r259;
	add.s32 	%r261, %r260, %r241;
	add.s32 	%r262, %r261, %r252;
	cvt.u32.u16 	%r263, %rs4;
	add.s32 	%r264, %r262, %r263;
	setp.eq.s16 	%p30, %rs97, 0;
	and.b32  	%r266, %r264, -2;
	setp.ne.s32 	%p31, %r266, 2;
	setp.eq.s32 	%p32, %r264, 3;
	selp.b64 	%rd171, 16, 0, %p32;
	selp.b64 	%rd172, %rd171, 0, %p30;
	selp.b64 	%rd173, %rd172, 16, %p31;
	selp.b64 	%rd174, %rd172, %rd173, %p30;
	or.b64  	%rd175, %rd170, %rd174;
	add.s32 	%r267, %r672, %r673;
	add.s32 	%r268, %r267, %r671;
	add.s32 	%r269, %r268, %r248;
	shr.u16 	%rs100, %rs83, 6;
	and.b16  	%rs101, %rs100, 1;
	cvt.u32.u16 	%r270, %rs101;
	add.s32 	%r271, %r269, %r270;
	add.s32 	%r272, %r271, %r252;
	add.s32 	%r273, %r272, %r263;
	cvt.u32.u16 	%r81, %rs5;
	add.s32 	%r274, %r273, %r81;
	setp.eq.s16 	%p33, %rs99, 0;
	and.b32  	%r276, %r274, -2;
	setp.ne.s32 	%p34, %r276, 2;
	setp.eq.s32 	%p35, %r274, 3;
	selp.b64 	%rd176, 32, 0, %p35;
	selp.b64 	%rd177, %rd176, 0, %p33;
	selp.b64 	%rd178, %rd177, 32, %p34;
	selp.b64 	%rd179, %rd177, %rd178, %p33;
	add.s32 	%r277, %r671, %r672;
	add.s32 	%r278, %r277, %r670;
	add.s32 	%r279, %r278, %r259;
	shr.u16 	%rs102, %rs84, 7;
	cvt.u32.u16 	%r280, %rs102;
	add.s32 	%r281, %r279, %r280;
	add.s32 	%r282, %r281, %r263;
	add.s32 	%r283, %r282, %r81;
	shr.u16 	%rs103, %rs89, 7;
	cvt.u32.u16 	%r284, %rs103;
	add.s32 	%r285, %r283, %r284;
	setp.eq.s16 	%p36, %rs101, 0;
	and.b32  	%r287, %r285, -2;
	setp.ne.s32 	%p37, %r287, 2;
	setp.eq.s32 	%p38, %r285, 3;
	selp.b64 	%rd180, 64, 0, %p38;
	selp.b64 	%rd181, %rd180, 0, %p36;
	selp.b64 	%rd182, %rd181, 64, %p37;
	selp.b64 	%rd183, %rd181, %rd182, %p36;
	add.s32 	%r288, %r670, %r671;
	add.s32 	%r289, %r288, %r703;
	add.s32 	%r290, %r289, %r270;
	add.s32 	%r291, %r290, %r701;
	add.s32 	%r292, %r291, %r81;
	add.s32 	%r293, %r292, %r284;
	add.s32 	%r294, %r293, %r700;
	setp.gt.s16 	%p39, %rs82, -1;
	and.b32  	%r296, %r294, -2;
	setp.ne.s32 	%p40, %r296, 2;
	setp.eq.s32 	%p41, %r294, 3;
	selp.b64 	%rd184, 128, 0, %p41;
	selp.b64 	%rd185, %rd184, 0, %p39;
	selp.b64 	%rd186, %rd185, 128, %p40;
	selp.b64 	%rd187, %rd185, %rd186, %p39;
	or.b64  	%rd188, %rd175, %rd179;
	or.b64  	%rd189, %rd188, %rd183;
	or.b64  	%rd4, %rd189, %rd187;
	add.s32 	%r297, %r693, %r224;
	add.s32 	%r298, %r297, %r212;
	add.s32 	%r299, %r298, %r692;
	add.s32 	%r300, %r299, %r80;
	add.s32 	%r301, %r300, %r691;
	shr.u64 	%rd190, %rd3, 16;
	cvt.u32.u64 	%r302, %rd190;
	cvt.u16.u64 	%rs104, %rd190;
	and.b16  	%rs105, %rs104, 1;
	and.b32  	%r303, %r302, 1;
	add.s32 	%r304, %r301, %r303;
	shr.u16 	%rs106, %rs104, 1;
	and.b16  	%rs23, %rs106, 1;
	cvt.u32.u16 	%r305, %rs23;
	add.s32 	%r82, %r304, %r305;
	add.s16 	%rs107, %rs87, %rs85;
	add.s16 	%rs108, %rs107, %rs93;
	add.s16 	%rs109, %rs108, %rs90;
	add.s16 	%rs110, %rs109, %rs1;
	add.s16 	%rs111, %rs110, %rs105;
	add.s16 	%rs112, %rs111, %rs23;
	cvt.u32.u16 	%r306, %rs112;
	and.b32  	%r307, %r306, 255;
	cvt.u32.u16 	%r308, %rs6;
	add.s32 	%r83, %r307, %r308;
	setp.eq.s16 	%p42, %rs22, 0;
	@%p42 bra 	$L__BB0_19;
	and.b32  	%r309, %r83, 254;
	setp.eq.s32 	%p43, %r309, 2;
	mov.b64 	%rd415, 2;
	@%p43 bra 	$L__BB0_20;
$L__BB0_19:
	setp.eq.s32 	%p45, %r83, 3;
	selp.b64 	%rd192, 2, 0, %p45;
	selp.b64 	%rd415, %rd192, 0, %p42;
$L__BB0_20:
	setp.eq.s32 	%p46, %r82, 3;
	and.b32  	%r311, %r82, -2;
	setp.eq.s32 	%p47, %r311, 2;
	and.b64  	%rd194, %rd153, 1;
	setp.eq.b64 	%p48, %rd194, 1;
	selp.u32 	%r312, -1, 0, %p46;
	selp.u32 	%r313, -1, 0, %p47;
	selp.b32 	%r314, %r313, %r312, %p48;
	cvt.u64.u32 	%rd195, %r314;
	and.b64  	%rd196, %rd195, 1;
	or.b64  	%rd7, %rd415, %rd196;
	add.s16 	%rs119, %rs93, %rs87;
	add.s16 	%rs122, %rs119, %rs95;
	add.s16 	%rs125, %rs122, %rs22;
	add.s16 	%rs126, %rs125, %rs2;
	add.s16 	%rs127, %rs126, %rs23;
	add.s16 	%rs128, %rs127, %rs6;
	cvt.u32.u16 	%r315, %rs128;
	and.b32  	%r316, %r315, 255;
	cvt.u32.u16 	%r317, %rs7;
	add.s32 	%r84, %r316, %r317;
	setp.eq.s16 	%p49, %rs1, 0;
	@%p49 bra 	$L__BB0_22;
	and.b32  	%r318, %r84, 254;
	setp.eq.s32 	%p50, %r318, 2;
	mov.b64 	%rd416, 4;
	@%p50 bra 	$L__BB0_23;
$L__BB0_22:
	setp.eq.s32 	%p52, %r84, 3;
	selp.b64 	%rd198, 4, 0, %p52;
	selp.b64 	%rd416, %rd198, 0, %p49;
$L__BB0_23:
	or.b64  	%rd10, %rd7, %rd416;
	add.s16 	%rs134, %rs95, %rs93;
	add.s16 	%rs137, %rs134, %rs97;
	add.s16 	%rs138, %rs137, %rs1;
	add.s16 	%rs139, %rs138, %rs3;
	add.s16 	%rs140, %rs139, %rs6;
	add.s16 	%rs141, %rs140, %rs7;
	cvt.u32.u16 	%r320, %rs141;
	and.b32  	%r321, %r320, 255;
	cvt.u32.u16 	%r322, %rs8;
	add.s32 	%r85, %r321, %r322;
	setp.eq.s16 	%p53, %rs2, 0;
	@%p53 bra 	$L__BB0_25;
	and.b32  	%r323, %r85, 254;
	setp.eq.s32 	%p54, %r323, 2;
	mov.b64 	%rd417, 8;
	@%p54 bra 	$L__BB0_26;
$L__BB0_25:
	setp.eq.s32 	%p56, %r85, 3;
	selp.b64 	%rd200, 8, 0, %p56;
	selp.b64 	%rd417, %rd200, 0, %p53;
$L__BB0_26:
	or.b64  	%rd13, %rd10, %rd417;
	add.s16 	%rs147, %rs97, %rs95;
	add.s16 	%rs150, %rs147, %rs99;
	add.s16 	%rs151, %rs150, %rs2;
	add.s16 	%rs152, %rs151, %rs4;
	add.s16 	%rs153, %rs152, %rs7;
	add.s16 	%rs154, %rs153, %rs8;
	cvt.u32.u16 	%r325, %rs154;
	and.b32  	%r326, %r325, 255;
	cvt.u32.u16 	%r327, %rs9;
	add.s32 	%r86, %r326, %r327;
	setp.eq.s16 	%p57, %rs3, 0;
	@%p57 bra 	$L__BB0_28;
	and.b32  	%r328, %r86, 254;
	setp.eq.s32 	%p58, %r328, 2;
	mov.b64 	%rd418, 16;
	@%p58 bra 	$L__BB0_29;
$L__BB0_28:
	setp.eq.s32 	%p60, %r86, 3;
	selp.b64 	%rd202, 16, 0, %p60;
	selp.b64 	%rd418, %rd202, 0, %p57;
$L__BB0_29:
	or.b64  	%rd16, %rd13, %rd418;
	add.s16 	%rs160, %rs99, %rs97;
	add.s16 	%rs163, %rs160, %rs101;
	add.s16 	%rs164, %rs163, %rs3;
	add.s16 	%rs165, %rs164, %rs5;
	add.s16 	%rs166, %rs165, %rs8;
	add.s16 	%rs167, %rs166, %rs9;
	cvt.u32.u16 	%r330, %rs167;
	and.b32  	%r331, %r330, 255;
	shr.u64 	%rd203, %rd3, 22;
	cvt.u32.u64 	%r332, %rd203;
	cvt.u16.u64 	%rs168, %rd203;
	and.b16  	%rs24, %rs168, 1;
	and.b32  	%r87, %r332, 1;
	add.s32 	%r88, %r331, %r87;
	setp.eq.s16 	%p61, %rs4, 0;
	@%p61 bra 	$L__BB0_31;
	and.b32  	%r333, %r88, 254;
	setp.eq.s32 	%p62, %r333, 2;
	mov.b64 	%rd419, 32;
	@%p62 bra 	$L__BB0_32;
$L__BB0_31:
	setp.eq.s32 	%p64, %r88, 3;
	selp.b64 	%rd205, 32, 0, %p64;
	selp.b64 	%rd419, %rd205, 0, %p61;
$L__BB0_32:
	add.s16 	%rs175, %rs101, %rs99;
	add.s16 	%rs177, %rs175, %rs102;
	add.s16 	%rs178, %rs177, %rs4;
	shr.u16 	%rs179, %rs83, 15;
	add.s16 	%rs180, %rs178, %rs179;
	add.s16 	%rs181, %rs180, %rs9;
	add.s16 	%rs182, %rs181, %rs24;
	cvt.u32.u16 	%r335, %rs182;
	and.b32  	%r336, %r335, 255;
	shr.u32 	%r338, %r208, 23;
	and.b32  	%r89, %r338, 1;
	add.s32 	%r90, %r336, %r89;
	setp.eq.s16 	%p65, %rs5, 0;
	@%p65 bra 	$L__BB0_34;
	and.b32  	%r339, %r90, 254;
	setp.eq.s32 	%p66, %r339, 2;
	mov.b64 	%rd420, 64;
	@%p66 bra 	$L__BB0_35;
$L__BB0_34:
	setp.eq.s32 	%p68, %r90, 3;
	selp.b64 	%rd207, 64, 0, %p68;
	selp.b64 	%rd420, %rd207, 0, %p65;
$L__BB0_35:
	add.s16 	%rs188, %rs102, %rs101;
	cvt.u32.u16 	%r341, %rs188;
	add.s32 	%r342, %r701, %r341;
	add.s32 	%r343, %r342, %r81;
	add.s32 	%r344, %r343, %r700;
	add.s32 	%r345, %r344, %r87;
	add.s32 	%r346, %r345, %r89;
	add.s32 	%r347, %r346, %r699;
	bfe.s64 	%rd209, %rd3, 8, 8;
	cvt.s8.s64 	%rs190, %rd209;
	setp.gt.s16 	%p69, %rs190, -1;
	and.b32  	%r349, %r347, -2;
	setp.ne.s32 	%p70, %r349, 2;
	setp.eq.s32 	%p71, %r347, 3;
	selp.b64 	%rd210, 128, 0, %p71;
	selp.b64 	%rd211, %rd210, 0, %p69;
	selp.b64 	%rd212, %rd211, 128, %p70;
	selp.b64 	%rd213, %rd211, %rd212, %p69;
	or.b64  	%rd214, %rd16, %rd419;
	or.b64  	%rd215, %rd214, %rd420;
	or.b64  	%rd216, %rd215, %rd213;
	shl.b64 	%rd217, %rd216, 8;
	or.b64  	%rd21, %rd217, %rd4;
	add.s32 	%r350, %r692, %r79;
	add.s32 	%r351, %r350, %r80;
	add.s32 	%r352, %r351, %r691;
	cvt.u32.u16 	%r91, %rs23;
	add.s32 	%r353, %r352, %r91;
	add.s32 	%r354, %r353, %r690;
	shr.u64 	%rd218, %rd3, 24;
	cvt.u32.u64 	%r355, %rd218;
	cvt.u16.u64 	%rs191, %rd218;
	and.b16  	%rs192, %rs191, 1;
	and.b32  	%r356, %r355, 1;
	add.s32 	%r357, %r354, %r356;
	shr.u16 	%rs193, %rs191, 1;
	and.b16  	%rs25, %rs193, 1;
	cvt.u32.u16 	%r92, %rs25;
	add.s32 	%r93, %r357, %r92;
	and.b16  	%rs194, %rs88, 1;
	shr.u16 	%rs195, %rs88, 1;
	and.b16  	%rs26, %rs195, 1;
	add.s16 	%rs196, %rs26, %rs194;
	add.s16 	%rs197, %rs196, %rs1;
	shr.u64 	%rd219, %rd3, 16;
	cvt.u16.u64 	%rs198, %rd219;
	and.b16  	%rs199, %rs198, 1;
	add.s16 	%rs200, %rs197, %rs199;
	add.s16 	%rs201, %rs200, %rs6;
	add.s16 	%rs202, %rs201, %rs192;
	add.s16 	%rs203, %rs202, %rs25;
	cvt.u32.u16 	%r358, %rs203;
	and.b32  	%r359, %r358, 255;
	cvt.u32.u16 	%r360, %rs10;
	add.s32 	%r94, %r359, %r360;
	setp.eq.s16 	%p72, %rs23, 0;
	@%p72 bra 	$L__BB0_37;
	and.b32  	%r361, %r94, 254;
	setp.eq.s32 	%p73, %r361, 2;
	mov.b64 	%rd421, 2;
	@%p73 bra 	$L__BB0_38;
$L__BB0_37:
	setp.eq.s32 	%p75, %r94, 3;
	selp.b64 	%rd221, 2, 0, %p75;
	selp.b64 	%rd421, %rd221, 0, %p72;
$L__BB0_38:
	setp.eq.s32 	%p76, %r93, 3;
	and.b32  	%r363, %r93, -2;
	setp.eq.s32 	%p77, %r363, 2;
	and.b64  	%rd223, %rd219, 1;
	setp.eq.b64 	%p78, %rd223, 1;
	selp.u32 	%r364, -1, 0, %p76;
	selp.u32 	%r365, -1, 0, %p77;
	selp.b32 	%r366, %r365, %r364, %p78;
	cvt.u64.u32 	%rd224, %r366;
	and.b64  	%rd225, %rd224, 1;
	or.b64  	%rd24, %rd421, %rd225;
	add.s16 	%rs204, %rs1, %rs26;
	add.s16 	%rs205, %rs204, %rs2;
	add.s16 	%rs206, %rs205, %rs23;
	add.s16 	%rs207, %rs206, %rs7;
	add.s16 	%rs208, %rs207, %rs25;
	add.s16 	%rs209, %rs208, %rs10;
	cvt.u32.u16 	%r367, %rs209;
	and.b32  	%r368, %r367, 255;
	cvt.u32.u16 	%r369, %rs11;
	add.s32 	%r95, %r368, %r369;
	setp.eq.s16 	%p79, %rs6, 0;
	@%p79 bra 	$L__BB0_40;
	and.b32  	%r370, %r95, 254;
	setp.eq.s32 	%p80, %r370, 2;
	mov.b64 	%rd422, 4;
	@%p80 bra 	$L__BB0_41;
$L__BB0_40:
	setp.eq.s32 	%p82, %r95, 3;
	selp.b64 	%rd227, 4, 0, %p82;
	selp.b64 	%rd422, %rd227, 0, %p79;
$L__BB0_41:
	or.b64  	%rd27, %rd24, %rd422;
	add.s16 	%rs210, %rs2, %rs1;
	add.s16 	%rs211, %rs210, %rs3;
	add.s16 	%rs212, %rs211, %rs6;
	add.s16 	%rs213, %rs212, %rs8;
	add.s16 	%rs214, %rs213, %rs10;
	add.s16 	%rs215, %rs214, %rs11;
	cvt.u32.u16 	%r372, %rs215;
	and.b32  	%r373, %r372, 255;
	cvt.u32.u16 	%r374, %rs12;
	add.s32 	%r96, %r373, %r374;
	setp.eq.s16 	%p83, %rs7, 0;
	@%p83 bra 	$L__BB0_43;
	and.b32  	%r375, %r96, 254;
	setp.eq.s32 	%p84, %r375, 2;
	mov.b64 	%rd423, 8;
	@%p84 bra 	$L__BB0_44;
$L__BB0_43:
	setp.eq.s32 	%p86, %r96, 3;
	selp.b64 	%rd229, 8, 0, %p86;
	selp.b64 	%rd423, %rd229, 0, %p83;
$L__BB0_44:
	or.b64  	%rd30, %rd27, %rd423;
	add.s16 	%rs216, %rs3, %rs2;
	add.s16 	%rs217, %rs216, %rs4;
	add.s16 	%rs218, %rs217, %rs7;
	add.s16 	%rs219, %rs218, %rs9;
	add.s16 	%rs220, %rs219, %rs11;
	add.s16 	%rs221, %rs220, %rs12;
	cvt.u32.u16 	%r377, %rs221;
	and.b32  	%r378, %r377, 255;
	cvt.u32.u16 	%r379, %rs13;
	add.s32 	%r97, %r378, %r379;
	setp.eq.s16 	%p87, %rs8, 0;
	@%p87 bra 	$L__BB0_46;
	and.b32  	%r380, %r97, 254;
	setp.eq.s32 	%p88, %r380, 2;
	mov.b64 	%rd424, 16;
	@%p88 bra 	$L__BB0_47;
$L__BB0_46:
	setp.eq.s32 	%p90, %r97, 3;
	selp.b64 	%rd231, 16, 0, %p90;
	selp.b64 	%rd424, %rd231, 0, %p87;
$L__BB0_47:
	or.b64  	%rd33, %rd30, %rd424;
	add.s16 	%rs222, %rs4, %rs3;
	add.s16 	%rs223, %rs222, %rs5;
	add.s16 	%rs224, %rs223, %rs8;
	add.s16 	%rs225, %rs224, %rs24;
	add.s16 	%rs226, %rs225, %rs12;
	add.s16 	%rs227, %rs226, %rs13;
	cvt.u32.u16 	%r382, %rs227;
	and.b32  	%r383, %r382, 255;
	shr.u64 	%rd232, %rd3, 30;
	cvt.u32.u64 	%r384, %rd232;
	cvt.u16.u64 	%rs228, %rd232;
	and.b16  	%rs27, %rs228, 1;
	and.b32  	%r98, %r384, 1;
	add.s32 	%r99, %r383, %r98;
	setp.eq.s16 	%p91, %rs9, 0;
	@%p91 bra 	$L__BB0_49;
	and.b32  	%r385, %r99, 254;
	setp.eq.s32 	%p92, %r385, 2;
	mov.b64 	%rd425, 32;
	@%p92 bra 	$L__BB0_50;
$L__BB0_49:
	setp.eq.s32 	%p94, %r99, 3;
	selp.b64 	%rd234, 32, 0, %p94;
	selp.b64 	%rd425, %rd234, 0, %p91;
$L__BB0_50:
	add.s16 	%rs229, %rs5, %rs4;
	add.s16 	%rs232, %rs229, %rs179;
	add.s16 	%rs233, %rs232, %rs9;
	shr.u64 	%rd235, %rd3, 23;
	cvt.u16.u64 	%rs234, %rd235;
	and.b16  	%rs235, %rs234, 1;
	add.s16 	%rs236, %rs233, %rs235;
	add.s16 	%rs237, %rs236, %rs13;
	add.s16 	%rs238, %rs237, %rs27;
	cvt.u32.u16 	%r387, %rs238;
	and.b32  	%r388, %r387, 255;
	shr.u32 	%r100, %r208, 31;
	add.s32 	%r101, %r388, %r100;
	setp.eq.s16 	%p95, %rs24, 0;
	@%p95 bra 	$L__BB0_52;
	and.b32  	%r390, %r101, 254;
	setp.eq.s32 	%p96, %r390, 2;
	mov.b64 	%rd426, 64;
	@%p96 bra 	$L__BB0_53;
$L__BB0_52:
	setp.eq.s32 	%p98, %r101, 3;
	selp.b64 	%rd237, 64, 0, %p98;
	selp.b64 	%rd426, %rd237, 0, %p95;
$L__BB0_53:
	add.s16 	%rs241, %rs179, %rs5;
	cvt.u32.u16 	%r392, %rs241;
	add.s32 	%r393, %r700, %r392;
	add.s32 	%r394, %r393, %r87;
	add.s32 	%r395, %r394, %r699;
	add.s32 	%r396, %r395, %r98;
	add.s32 	%r397, %r396, %r100;
	add.s32 	%r398, %r397, %r698;
	cvt.u32.u64 	%r400, %rd219;
	bfe.s64 	%rd239, %rd3, 16, 8;
	cvt.s8.s64 	%rs243, %rd239;
	setp.gt.s16 	%p99, %rs243, -1;
	and.b32  	%r401, %r398, -2;
	setp.ne.s32 	%p100, %r401, 2;
	setp.eq.s32 	%p101, %r398, 3;
	selp.b64 	%rd240, 128, 0, %p101;
	selp.b64 	%rd241, %rd240, 0, %p99;
	selp.b64 	%rd242, %rd241, 128, %p100;
	selp.b64 	%rd243, %rd241, %rd242, %p99;
	or.b64  	%rd244, %rd33, %rd425;
	or.b64  	%rd245, %rd244, %rd426;
	or.b64  	%rd246, %rd245, %rd243;
	shl.b64 	%rd247, %rd246, 16;
	or.b64  	%rd38, %rd247, %rd21;
	and.b32  	%r402, %r400, 1;
	add.s32 	%r403, %r691, %r402;
	add.s32 	%r404, %r403, %r91;
	add.s32 	%r405, %r404, %r690;
	add.s32 	%r406, %r405, %r92;
	add.s32 	%r407, %r406, %r689;
	{ .reg .b32 tmp; mov.b64 {tmp, %r408}, %rd3; }
	shr.u64 	%rd248, %rd3, 32;
	cvt.u16.u64 	%rs245, %rd248;
	and.b16  	%rs246, %rs245, 1;
	and.b32  	%r102, %r408, 1;
	add.s32 	%r409, %r407, %r102;
	shr.u16 	%rs247, %rs245, 1;
	and.b16  	%rs28, %rs247, 1;
	cvt.u32.u16 	%r103, %rs28;
	add.s32 	%r104, %r409, %r103;
	add.s16 	%rs248, %rs23, %rs199;
	add.s16 	%rs249, %rs248, %rs6;
	add.s16 	%rs252, %rs249, %rs192;
	add.s16 	%rs253, %rs252, %rs10;
	add.s16 	%rs254, %rs253, %rs246;
	add.s16 	%rs255, %rs254, %rs28;
	cvt.u32.u16 	%r410, %rs255;
	and.b32  	%r411, %r410, 255;
	cvt.u32.u16 	%r412, %rs14;
	add.s32 	%r105, %r411, %r412;
	setp.eq.s16 	%p102, %rs25, 0;
	@%p102 bra 	$L__BB0_55;
	and.b32  	%r413, %r105, 254;
	setp.eq.s32 	%p103, %r413, 2;
	mov.b64 	%rd427, 2;
	@%p103 bra 	$L__BB0_56;
$L__BB0_55:
	setp.eq.s16 	%p104, %rs25, 0;
	setp.eq.s32 	%p105, %r105, 3;
	selp.b64 	%rd251, 2, 0, %p105;
	selp.b64 	%rd427, %rd251, 0, %p104;
$L__BB0_56:
	setp.eq.s32 	%p106, %r104, 3;
	and.b32  	%r415, %r104, -2;
	setp.eq.s32 	%p107, %r415, 2;
	and.b64  	%rd253, %rd218, 1;
	setp.eq.b64 	%p108, %rd253, 1;
	selp.u32 	%r416, -1, 0, %p106;
	selp.u32 	%r417, -1, 0, %p107;
	selp.b32 	%r418, %r417, %r416, %p108;
	cvt.u64.u32 	%rd254, %r418;
	and.b64  	%rd255, %rd254, 1;
	or.b64  	%rd41, %rd427, %rd255;
	add.s16 	%rs256, %rs6, %rs23;
	add.s16 	%rs257, %rs256, %rs7;
	add.s16 	%rs258, %rs257, %rs25;
	add.s16 	%rs259, %rs258, %rs11;
	add.s16 	%rs260, %rs259, %rs28;
	add.s16 	%rs261, %rs260, %rs14;
	cvt.u32.u16 	%r419, %rs261;
	and.b32  	%r420, %r419, 255;
	cvt.u32.u16 	%r421, %rs15;
	add.s32 	%r106, %r420, %r421;
	setp.eq.s16 	%p109, %rs10, 0;
	@%p109 bra 	$L__BB0_58;
	and.b32  	%r422, %r106, 254;
	setp.eq.s32 	%p110, %r422, 2;
	mov.b64 	%rd428, 4;
	@%p110 bra 	$L__BB0_59;
$L__BB0_58:
	setp.eq.s16 	%p111, %rs10, 0;
	setp.eq.s32 	%p112, %r106, 3;
	selp.b64 	%rd257, 4, 0, %p112;
	selp.b64 	%rd428, %rd257, 0, %p111;
$L__BB0_59:
	or.b64  	%rd44, %rd41, %rd428;
	add.s16 	%rs262, %rs7, %rs6;
	add.s16 	%rs263, %rs262, %rs8;
	add.s16 	%rs264, %rs263, %rs10;
	add.s16 	%rs265, %rs264, %rs12;
	add.s16 	%rs266, %rs265, %rs14;
	add.s16 	%rs267, %rs266, %rs15;
	cvt.u32.u16 	%r424, %rs267;
	and.b32  	%r425, %r424, 255;
	cvt.u32.u16 	%r426, %rs16;
	add.s32 	%r107, %r425, %r426;
	setp.eq.s16 	%p113, %rs11, 0;
	@%p113 bra 	$L__BB0_61;
	and.b32  	%r427, %r107, 254;
	setp.eq.s32 	%p114, %r427, 2;
	mov.b64 	%rd429, 8;
	@%p114 bra 	$L__BB0_62;
$L__BB0_61:
	setp.eq.s16 	%p115, %rs11, 0;
	setp.eq.s32 	%p116, %r107, 3;
	selp.b64 	%rd259, 8, 0, %p116;
	selp.b64 	%rd429, %rd259, 0, %p115;
$L__BB0_62:
	or.b64  	%rd47, %rd44, %rd429;
	add.s16 	%rs268, %rs8, %rs7;
	add.s16 	%rs269, %rs268, %rs9;
	add.s16 	%rs270, %rs269, %rs11;
	add.s16 	%rs271, %rs270, %rs13;
	add.s16 	%rs272, %rs271, %rs15;
	add.s16 	%rs273, %rs272, %rs16;
	cvt.u32.u16 	%r429, %rs273;
	and.b32  	%r430, %r429, 255;
	cvt.u32.u16 	%r431, %rs17;
	add.s32 	%r108, %r430, %r431;
	setp.eq.s16 	%p117, %rs12, 0;
	@%p117 bra 	$L__BB0_64;
	and.b32  	%r432, %r108, 254;
	setp.eq.s32 	%p118, %r432, 2;
	mov.b64 	%rd430, 16;
	@%p118 bra 	$L__BB0_65;
$L__BB0_64:
	setp.eq.s16 	%p119, %rs12, 0;
	setp.eq.s32 	%p120, %r108, 3;
	selp.b64 	%rd261, 16, 0, %p120;
	selp.b64 	%rd430, %rd261, 0, %p119;
$L__BB0_65:
	or.b64  	%rd50, %rd47, %rd430;
	add.s16 	%rs274, %rs9, %rs8;
	add.s16 	%rs275, %rs274, %rs24;
	add.s16 	%rs276, %rs275, %rs12;
	add.s16 	%rs277, %rs276, %rs27;
	add.s16 	%rs278, %rs277, %rs16;
	add.s16 	%rs279, %rs278, %rs17;
	cvt.u32.u16 	%r434, %rs279;
	and.b32  	%r435, %r434, 255;
	shr.u64 	%rd262, %rd3, 38;
	cvt.u32.u64 	%r436, %rd262;
	cvt.u16.u64 	%rs280, %rd262;
	and.b16  	%rs29, %rs280, 1;
	and.b32  	%r109, %r436, 1;
	add.s32 	%r110, %r435, %r109;
	setp.eq.s16 	%p121, %rs13, 0;
	@%p121 bra 	$L__BB0_67;
	and.b32  	%r437, %r110, 254;
	setp.eq.s32 	%p122, %r437, 2;
	mov.b64 	%rd431, 32;
	@%p122 bra 	$L__BB0_68;
$L__BB0_67:
	setp.eq.s16 	%p123, %rs13, 0;
	setp.eq.s32 	%p124, %r110, 3;
	selp.b64 	%rd264, 32, 0, %p124;
	selp.b64 	%rd431, %rd264, 0, %p123;
$L__BB0_68:
	add.s16 	%rs281, %rs24, %rs9;
	add.s16 	%rs283, %rs281, %rs235;
	add.s16 	%rs284, %rs283, %rs13;
	shr.u64 	%rd266, %rd3, 31;
	cvt.u16.u64 	%rs285, %rd266;
	and.b16  	%rs286, %rs285, 1;
	add.s16 	%rs287, %rs284, %rs286;
	add.s16 	%rs288, %rs287, %rs17;
	add.s16 	%rs289, %rs288, %rs29;
	cvt.u32.u16 	%r439, %rs289;
	and.b32  	%r440, %r439, 255;
	shr.u64 	%rd267, %rd3, 39;
	cvt.u32.u64 	%r441, %rd267;
	and.b32  	%r111, %r441, 1;
	add.s32 	%r112, %r440, %r111;
	setp.eq.s16 	%p125, %rs27, 0;
	@%p125 bra 	$L__BB0_70;
	and.b32  	%r442, %r112, 254;
	setp.eq.s32 	%p126, %r442, 2;
	mov.b64 	%rd432, 64;
	@%p126 bra 	$L__BB0_71;
$L__BB0_70:
	setp.eq.s16 	%p127, %rs27, 0;
	setp.eq.s32 	%p128, %r112, 3;
	selp.b64 	%rd269, 64, 0, %p128;
	selp.b64 	%rd432, %rd269, 0, %p127;
$L__BB0_71:
	add.s16 	%rs290, %rs235, %rs24;
	cvt.u32.u16 	%r444, %rs290;
	add.s32 	%r445, %r699, %r444;
	add.s32 	%r446, %r445, %r98;
	add.s32 	%r447, %r446, %r698;
	add.s32 	%r448, %r447, %r109;
	add.s32 	%r449, %r448, %r111;
	add.s32 	%r450, %r449, %r697;
	bfe.s64 	%rd271, %rd3, 24, 8;
	cvt.s8.s64 	%rs292, %rd271;
	setp.gt.s16 	%p129, %rs292, -1;
	and.b32  	%r453, %r450, -2;
	setp.ne.s32 	%p130, %r453, 2;
	setp.eq.s32 	%p131, %r450, 3;
	selp.b64 	%rd272, 128, 0, %p131;
	selp.b64 	%rd273, %rd272, 0, %p129;
	selp.b64 	%rd274, %rd273, 128, %p130;
	selp.b64 	%rd275, %rd273, %rd274, %p129;
	or.b64  	%rd276, %rd50, %rd431;
	or.b64  	%rd277, %rd276, %rd432;
	or.b64  	%rd278, %rd277, %rd275;
	shl.b64 	%rd279, %rd278, 24;
	or.b64  	%rd55, %rd279, %rd38;
	add.s32 	%r455, %r690, %r356;
	add.s32 	%r456, %r455, %r92;
	add.s32 	%r457, %r456, %r689;
	add.s32 	%r458, %r457, %r103;
	add.s32 	%r459, %r458, %r688;
	shr.u64 	%rd280, %rd3, 40;
	cvt.u32.u64 	%r460, %rd280;
	bfe.s64 	%rd281, %rd3, 40, 8;
	cvt.s8.s64 	%rs31, %rd281;
	cvt.u16.u64 	%rs294, %rd280;
	and.b16  	%rs295, %rs294, 1;
	and.b32  	%r113, %r460, 1;
	add.s32 	%r461, %r459, %r113;
	shr.u16 	%rs296, %rs294, 1;
	and.b16  	%rs32, %rs296, 1;
	cvt.u32.u16 	%r114, %rs32;
	add.s32 	%r115, %r461, %r114;
	add.s16 	%rs297, %rs25, %rs192;
	add.s16 	%rs298, %rs297, %rs10;
	bfe.s64 	%rd283, %rd3, 32, 8;
	cvt.s8.s64 	%rs33, %rd283;
	add.s16 	%rs301, %rs298, %rs246;
	add.s16 	%rs302, %rs301, %rs14;
	add.s16 	%rs303, %rs302, %rs295;
	add.s16 	%rs304, %rs303, %rs32;
	cvt.u32.u16 	%r462, %rs304;
	and.b32  	%r463, %r462, 255;
	cvt.u32.u16 	%r464, %rs18;
	add.s32 	%r116, %r463, %r464;
	setp.eq.s16 	%p132, %rs28, 0;
	@%p132 bra 	$L__BB0_73;
	and.b32  	%r465, %r116, 254;
	setp.eq.s32 	%p133, %r465, 2;
	mov.b64 	%rd433, 2;
	@%p133 bra 	$L__BB0_74;
$L__BB0_73:
	setp.eq.s16 	%p134, %rs28, 0;
	setp.eq.s32 	%p135, %r116, 3;
	selp.b64 	%rd285, 2, 0, %p135;
	selp.b64 	%rd433, %rd285, 0, %p134;
$L__BB0_74:
	setp.eq.s32 	%p136, %r115, 3;
	and.b32  	%r467, %r115, -2;
	setp.eq.s32 	%p137, %r467, 2;
	and.b16  	%rs305, %rs33, 1;
	setp.eq.b16 	%p138, %rs305, 1;
	selp.u32 	%r468, -1, 0, %p136;
	selp.u32 	%r469, -1, 0, %p137;
	selp.b32 	%r470, %r469, %r468, %p138;
	cvt.u64.u32 	%rd286, %r470;
	and.b64  	%rd287, %rd286, 1;
	or.b64  	%rd58, %rd433, %rd287;
	add.s16 	%rs306, %rs10, %rs25;
	add.s16 	%rs307, %rs306, %rs11;
	add.s16 	%rs308, %rs307, %rs28;
	add.s16 	%rs309, %rs308, %rs15;
	add.s16 	%rs310, %rs309, %rs32;
	add.s16 	%rs311, %rs310, %rs18;
	cvt.u32.u16 	%r471, %rs311;
	and.b32  	%r472, %r471, 255;
	cvt.u32.u16 	%r473, %rs19;
	add.s32 	%r117, %r472, %r473;
	setp.eq.s16 	%p139, %rs14, 0;
	@%p139 bra 	$L__BB0_76;
	and.b32  	%r474, %r117, 254;
	setp.eq.s32 	%p140, %r474, 2;
	mov.b64 	%rd434, 4;
	@%p140 bra 	$L__BB0_77;
$L__BB0_76:
	setp.eq.s16 	%p141, %rs14, 0;
	setp.eq.s32 	%p142, %r117, 3;
	selp.b64 	%rd289, 4, 0, %p142;
	selp.b64 	%rd434, %rd289, 0, %p141;
$L__BB0_77:
	or.b64  	%rd61, %rd58, %rd434;
	add.s16 	%rs312, %rs11, %rs10;
	add.s16 	%rs313, %rs312, %rs12;
	add.s16 	%rs314, %rs313, %rs14;
	add.s16 	%rs315, %rs314, %rs16;
	add.s16 	%rs316, %rs315, %rs18;
	add.s16 	%rs317, %rs316, %rs19;
	cvt.u32.u16 	%r476, %rs317;
	and.b32  	%r477, %r476, 255;
	cvt.u32.u16 	%r478, %rs20;
	add.s32 	%r118, %r477, %r478;
	setp.eq.s16 	%p143, %rs15, 0;
	@%p143 bra 	$L__BB0_79;
	and.b32  	%r479, %r118, 254;
	setp.eq.s32 	%p144, %r479, 2;
	mov.b64 	%rd435, 8;
	@%p144 bra 	$L__BB0_80;
$L__BB0_79:
	setp.eq.s16 	%p145, %rs15, 0;
	setp.eq.s32 	%p146, %r118, 3;
	selp.b64 	%rd291, 8, 0, %p146;
	selp.b64 	%rd435, %rd291, 0, %p145;
$L__BB0_80:
	or.b64  	%rd64, %rd61, %rd435;
	add.s16 	%rs318, %rs12, %rs11;
	add.s16 	%rs319, %rs318, %rs13;
	add.s16 	%rs320, %rs319, %rs15;
	add.s16 	%rs321, %rs320, %rs17;
	add.s16 	%rs322, %rs321, %rs19;
	add.s16 	%rs323, %rs322, %rs20;
	cvt.u32.u16 	%r481, %rs323;
	and.b32  	%r482, %r481, 255;
	cvt.u32.u16 	%r483, %rs21;
	add.s32 	%r119, %r482, %r483;
	setp.eq.s16 	%p147, %rs16, 0;
	@%p147 bra 	$L__BB0_82;
	and.b32  	%r484, %r119, 254;
	setp.eq.s32 	%p148, %r484, 2;
	mov.b64 	%rd436, 16;
	@%p148 bra 	$L__BB0_83;
$L__BB0_82:
	setp.eq.s16 	%p149, %rs16, 0;
	setp.eq.s32 	%p150, %r119, 3;
	selp.b64 	%rd293, 16, 0, %p150;
	selp.b64 	%rd436, %rd293, 0, %p149;
$L__BB0_83:
	or.b64  	%rd67, %rd64, %rd436;
	add.s16 	%rs324, %rs13, %rs12;
	add.s16 	%rs325, %rs324, %rs27;
	add.s16 	%rs326, %rs325, %rs16;
	add.s16 	%rs327, %rs326, %rs29;
	add.s16 	%rs328, %rs327, %rs20;
	add.s16 	%rs329, %rs328, %rs21;
	cvt.u32.u16 	%r486, %rs329;
	and.b32  	%r487, %r486, 255;
	shr.u64 	%rd294, %rd3, 46;
	cvt.u32.u64 	%r488, %rd294;
	cvt.u16.u64 	%rs330, %rd294;
	and.b16  	%rs34, %rs330, 1;
	and.b32  	%r120, %r488, 1;
	add.s32 	%r121, %r487, %r120;
	setp.eq.s16 	%p151, %rs17, 0;
	@%p151 bra 	$L__BB0_85;
	and.b32  	%r489, %r121, 254;
	setp.eq.s32 	%p152, %r489, 2;
	mov.b64 	%rd437, 32;
	@%p152 bra 	$L__BB0_86;
$L__BB0_85:
	setp.eq.s16 	%p153, %rs17, 0;
	setp.eq.s32 	%p154, %r121, 3;
	selp.b64 	%rd296, 32, 0, %p154;
	selp.b64 	%rd437, %rd296, 0, %p153;
$L__BB0_86:
	add.s16 	%rs331, %rs27, %rs13;
	add.s16 	%rs333, %rs331, %rs286;
	add.s16 	%rs334, %rs333, %rs17;
	cvt.u16.u64 	%rs335, %rd267;
	and.b16  	%rs36, %rs335, 1;
	add.s16 	%rs336, %rs334, %rs36;
	add.s16 	%rs337, %rs336, %rs21;
	add.s16 	%rs338, %rs337, %rs34;
	cvt.u32.u16 	%r491, %rs338;
	and.b32  	%r492, %r491, 255;
	shr.u64 	%rd299, %rd3, 47;
	cvt.u16.u64 	%rs339, %rd299;
	and.b16  	%rs37, %rs339, 1;
	cvt.u32.u64 	%r493, %rd299;
	and.b32  	%r122, %r493, 1;
	add.s32 	%r123, %r492, %r122;
	setp.eq.s16 	%p155, %rs29, 0;
	@%p155 bra 	$L__BB0_88;
	and.b32  	%r494, %r123, 254;
	setp.eq.s32 	%p156, %r494, 2;
	mov.b64 	%rd438, 64;
	@%p156 bra 	$L__BB0_89;
$L__BB0_88:
	setp.eq.s16 	%p157, %rs29, 0;
	setp.eq.s32 	%p158, %r123, 3;
	selp.b64 	%rd301, 64, 0, %p158;
	selp.b64 	%rd438, %rd301, 0, %p157;
$L__BB0_89:
	add.s16 	%rs340, %rs286, %rs27;
	cvt.u32.u16 	%r496, %rs340;
	add.s32 	%r497, %r698, %r496;
	add.s32 	%r498, %r497, %r109;
	add.s32 	%r499, %r498, %r697;
	add.s32 	%r500, %r499, %r120;
	add.s32 	%r501, %r500, %r122;
	add.s32 	%r502, %r501, %r696;
	setp.gt.s16 	%p159, %rs33, -1;
	and.b32  	%r504, %r502, -2;
	setp.ne.s32 	%p160, %r504, 2;
	setp.eq.s32 	%p161, %r502, 3;
	selp.b64 	%rd302, 128, 0, %p161;
	selp.b64 	%rd303, %rd302, 0, %p159;
	selp.b64 	%rd304, %rd303, 128, %p160;
	selp.b64 	%rd305, %rd303, %rd304, %p159;
	or.b64  	%rd306, %rd67, %rd437;
	or.b64  	%rd307, %rd306, %rd438;
	or.b64  	%rd308, %rd307, %rd305;
	shl.b64 	%rd309, %rd308, 32;
	or.b64  	%rd72, %rd309, %rd55;
	add.s32 	%r505, %r689, %r102;
	add.s32 	%r506, %r505, %r103;
	add.s32 	%r507, %r506, %r688;
	add.s32 	%r508, %r507, %r114;
	add.s32 	%r509, %r508, %r687;
	shr.u64 	%rd310, %rd3, 48;
	cvt.u32.u64 	%r510, %rd310;
	bfe.s64 	%rd311, %rd3, 48, 8;
	cvt.s8.s64 	%rs38, %rd311;
	cvt.u16.u64 	%rs341, %rd310;
	and.b16  	%rs39, %rs341, 1;
	and.b32  	%r124, %r510, 1;
	add.s32 	%r511, %r509, %r124;
	shr.u64 	%rd312, %rd3, 49;
	cvt.u32.u64 	%r512, %rd312;
	cvt.u16.u64 	%rs342, %rd312;
	and.b16  	%rs40, %rs342, 1;
	and.b32  	%r125, %r512, 1;
	add.s32 	%r126, %r511, %r125;
	add.s16 	%rs344, %rs28, %rs305;
	add.s16 	%rs345, %rs344, %rs14;
	and.b16  	%rs41, %rs31, 1;
	add.s16 	%rs346, %rs345, %rs41;
	add.s16 	%rs347, %rs346, %rs18;
	add.s16 	%rs348, %rs347, %rs39;
	add.s16 	%rs349, %rs348, %rs40;
	cvt.u32.u16 	%r513, %rs349;
	and.b32  	%r514, %r513, 255;
	shr.u64 	%rd313, %rd3, 50;
	cvt.u32.u64 	%r515, %rd313;
	cvt.u16.u64 	%rs350, %rd313;
	and.b16  	%rs42, %rs350, 1;
	and.b32  	%r516, %r515, 1;
	add.s32 	%r127, %r514, %r516;
	setp.eq.s16 	%p162, %rs32, 0;
	@%p162 bra 	$L__BB0_91;
	and.b32  	%r517, %r127, 254;
	setp.eq.s32 	%p163, %r517, 2;
	mov.b64 	%rd439, 2;
	@%p163 bra 	$L__BB0_92;
$L__BB0_91:
	setp.eq.s16 	%p164, %rs32, 0;
	setp.eq.s32 	%p165, %r127, 3;
	selp.b64 	%rd315, 2, 0, %p165;
	selp.b64 	%rd439, %rd315, 0, %p164;
$L__BB0_92:
	setp.eq.s32 	%p166, %r126, 3;
	and.b32  	%r519, %r126, -2;
	setp.eq.s32 	%p167, %r519, 2;
	setp.eq.s16 	%p168, %rs41, 0;
	selp.u32 	%r520, -1, 0, %p166;
	selp.u32 	%r521, -1, 0, %p167;
	selp.b32 	%r522, %r520, %r521, %p168;
	cvt.u64.u32 	%rd316, %r522;
	and.b64  	%rd317, %rd316, 1;
	or.b64  	%rd75, %rd439, %rd317;
	add.s16 	%rs351, %rs14, %rs28;
	add.s16 	%rs352, %rs351, %rs15;
	add.s16 	%rs353, %rs352, %rs32;
	add.s16 	%rs354, %rs353, %rs19;
	add.s16 	%rs355, %rs354, %rs40;
	add.s16 	%rs356, %rs355, %rs42;
	cvt.u32.u16 	%r523, %rs356;
	and.b32  	%r524, %r523, 255;
	shr.u64 	%rd318, %rd3, 51;
	cvt.u32.u64 	%r525, %rd318;
	cvt.u16.u64 	%rs357, %rd318;
	and.b16  	%rs43, %rs357, 1;
	and.b32  	%r526, %r525, 1;
	add.s32 	%r128, %r524, %r526;
	setp.eq.s16 	%p169, %rs18, 0;
	@%p169 bra 	$L__BB0_94;
	and.b32  	%r527, %r128, 254;
	setp.eq.s32 	%p170, %r527, 2;
	mov.b64 	%rd440, 4;
	@%p170 bra 	$L__BB0_95;
$L__BB0_94:
	setp.eq.s16 	%p171, %rs18, 0;
	setp.eq.s32 	%p172, %r128, 3;
	selp.b64 	%rd320, 4, 0, %p172;
	selp.b64 	%rd440, %rd320, 0, %p171;
$L__BB0_95:
	or.b64  	%rd78, %rd75, %rd440;
	add.s16 	%rs358, %rs15, %rs14;
	add.s16 	%rs359, %rs358, %rs16;
	add.s16 	%rs360, %rs359, %rs18;
	add.s16 	%rs361, %rs360, %rs20;
	add.s16 	%rs362, %rs361, %rs42;
	add.s16 	%rs363, %rs362, %rs43;
	cvt.u32.u16 	%r529, %rs363;
	and.b32  	%r530, %r529, 255;
	shr.u64 	%rd321, %rd3, 52;
	cvt.u32.u64 	%r531, %rd321;
	cvt.u16.u64 	%rs364, %rd321;
	and.b16  	%rs44, %rs364, 1;
	and.b32  	%r532, %r531, 1;
	add.s32 	%r129, %r530, %r532;
	setp.eq.s16 	%p173, %rs19, 0;
	@%p173 bra 	$L__BB0_97;
	and.b32  	%r533, %r129, 254;
	setp.eq.s32 	%p174, %r533, 2;
	mov.b64 	%rd441, 8;
	@%p174 bra 	$L__BB0_98;
$L__BB0_97:
	setp.eq.s16 	%p175, %rs19, 0;
	setp.eq.s32 	%p176, %r129, 3;
	selp.b64 	%rd323, 8, 0, %p176;
	selp.b64 	%rd441, %rd323, 0, %p175;
$L__BB0_98:
	or.b64  	%rd81, %rd78, %rd441;
	add.s16 	%rs365, %rs16, %rs15;
	add.s16 	%rs366, %rs365, %rs17;
	add.s16 	%rs367, %rs366, %rs19;
	add.s16 	%rs368, %rs367, %rs21;
	add.s16 	%rs369, %rs368, %rs43;
	add.s16 	%rs370, %rs369, %rs44;
	cvt.u32.u16 	%r535, %rs370;
	and.b32  	%r536, %r535, 255;
	shr.u64 	%rd324, %rd3, 53;
	cvt.u32.u64 	%r537, %rd324;
	cvt.u16.u64 	%rs371, %rd324;
	and.b16  	%rs45, %rs371, 1;
	and.b32  	%r538, %r537, 1;
	add.s32 	%r130, %r536, %r538;
	setp.eq.s16 	%p177, %rs20, 0;
	@%p177 bra 	$L__BB0_100;
	and.b32  	%r539, %r130, 254;
	setp.eq.s32 	%p178, %r539, 2;
	mov.b64 	%rd442, 16;
	@%p178 bra 	$L__BB0_101;
$L__BB0_100:
	setp.eq.s16 	%p179, %rs20, 0;
	setp.eq.s32 	%p180, %r130, 3;
	selp.b64 	%rd326, 16, 0, %p180;
	selp.b64 	%rd442, %rd326, 0, %p179;
$L__BB0_101:
	or.b64  	%rd84, %rd81, %rd442;
	add.s16 	%rs372, %rs17, %rs16;
	add.s16 	%rs373, %rs372, %rs29;
	add.s16 	%rs374, %rs373, %rs20;
	add.s16 	%rs375, %rs374, %rs34;
	add.s16 	%rs376, %rs375, %rs44;
	add.s16 	%rs377, %rs376, %rs45;
	cvt.u32.u16 	%r541, %rs377;
	and.b32  	%r542, %r541, 255;
	shr.u64 	%rd327, %rd3, 54;
	cvt.u32.u64 	%r543, %rd327;
	cvt.u16.u64 	%rs378, %rd327;
	and.b16  	%rs46, %rs378, 1;
	and.b32  	%r131, %r543, 1;
	add.s32 	%r132, %r542, %r131;
	setp.eq.s16 	%p181, %rs21, 0;
	@%p181 bra 	$L__BB0_103;
	and.b32  	%r544, %r132, 254;
	setp.eq.s32 	%p182, %r544, 2;
	mov.b64 	%rd443, 32;
	@%p182 bra 	$L__BB0_104;
$L__BB0_103:
	setp.eq.s16 	%p183, %rs21, 0;
	setp.eq.s32 	%p184, %r132, 3;
	selp.b64 	%rd329, 32, 0, %p184;
	selp.b64 	%rd443, %rd329, 0, %p183;
$L__BB0_104:
	add.s16 	%rs379, %rs29, %rs17;
	add.s16 	%rs380, %rs379, %rs36;
	add.s16 	%rs381, %rs380, %rs21;
	add.s16 	%rs382, %rs381, %rs37;
	add.s16 	%rs383, %rs382, %rs45;
	add.s16 	%rs384, %rs383, %rs46;
	cvt.u32.u16 	%r546, %rs384;
	and.b32  	%r547, %r546, 255;
	and.b16  	%rs385, %rs38, 128;
	shr.u16 	%rs47, %rs385, 7;
	cvt.u32.u16 	%r133, %rs47;
	add.s32 	%r134, %r547, %r133;
	setp.eq.s16 	%p185, %rs34, 0;
	@%p185 bra 	$L__BB0_106;
	and.b32  	%r548, %r134, 254;
	setp.eq.s32 	%p186, %r548, 2;
	mov.b64 	%rd444, 64;
	@%p186 bra 	$L__BB0_107;
$L__BB0_106:
	setp.eq.s16 	%p187, %rs34, 0;
	setp.eq.s32 	%p188, %r134, 3;
	selp.b64 	%rd331, 64, 0, %p188;
	selp.b64 	%rd444, %rd331, 0, %p187;
$L__BB0_107:
	add.s16 	%rs386, %rs36, %rs29;
	cvt.u32.u16 	%r550, %rs386;
	add.s32 	%r551, %r697, %r550;
	add.s32 	%r552, %r551, %r120;
	add.s32 	%r553, %r552, %r696;
	add.s32 	%r554, %r553, %r131;
	add.s32 	%r555, %r554, %r133;
	add.s32 	%r556, %r555, %r695;
	setp.gt.s16 	%p189, %rs31, -1;
	and.b32  	%r558, %r556, -2;
	setp.ne.s32 	%p190, %r558, 2;
	setp.eq.s32 	%p191, %r556, 3;
	selp.b64 	%rd332, 128, 0, %p191;
	selp.b64 	%rd333, %rd332, 0, %p189;
	selp.b64 	%rd334, %rd333, 128, %p190;
	selp.b64 	%rd335, %rd333, %rd334, %p189;
	or.b64  	%rd336, %rd84, %rd443;
	or.b64  	%rd337, %rd336, %rd444;
	or.b64  	%rd338, %rd337, %rd335;
	shl.b64 	%rd339, %rd338, 40;
	or.b64  	%rd89, %rd339, %rd72;
	add.s32 	%r559, %r688, %r113;
	add.s32 	%r560, %r559, %r114;
	add.s32 	%r561, %r560, %r687;
	add.s32 	%r562, %r561, %r125;
	add.s32 	%r563, %r562, %r686;
	shr.u64 	%rd340, %rd3, 56;
	cvt.u32.u64 	%r564, %rd340;
	cvt.u16.u64 	%rs387, %rd340;
	and.b16  	%rs48, %rs387, 1;
	and.b32  	%r565, %r564, 1;
	add.s32 	%r566, %r563, %r565;
	shr.u64 	%rd341, %rd3, 57;
	cvt.u32.u64 	%r567, %rd341;
	cvt.u16.u64 	%rs388, %rd341;
	and.b16  	%rs49, %rs388, 1;
	and.b32  	%r135, %r567, 1;
	add.s32 	%r136, %r566, %r135;
	add.s16 	%rs389, %rs32, %rs41;
	add.s16 	%rs390, %rs389, %rs18;
	add.s16 	%rs391, %rs390, %rs39;
	add.s16 	%rs392, %rs391, %rs42;
	add.s16 	%rs393, %rs392, %rs48;
	add.s16 	%rs394, %rs393, %rs49;
	cvt.u32.u16 	%r568, %rs394;
	and.b32  	%r569, %r568, 255;
	shr.u64 	%rd342, %rd3, 58;
	cvt.u32.u64 	%r570, %rd342;
	cvt.u16.u64 	%rs395, %rd342;
	and.b16  	%rs50, %rs395, 1;
	and.b32  	%r571, %r570, 1;
	add.s32 	%r137, %r569, %r571;
	setp.eq.s16 	%p192, %rs40, 0;
	@%p192 bra 	$L__BB0_109;
	and.b32  	%r572, %r137, 254;
	setp.eq.s32 	%p193, %r572, 2;
	mov.b64 	%rd445, 2;
	@%p193 bra 	$L__BB0_110;
$L__BB0_109:
	setp.eq.s16 	%p194, %rs40, 0;
	setp.eq.s32 	%p195, %r137, 3;
	selp.b64 	%rd344, 2, 0, %p195;
	selp.b64 	%rd445, %rd344, 0, %p194;
$L__BB0_110:
	setp.eq.s32 	%p196, %r136, 3;
	and.b32  	%r574, %r136, -2;
	setp.eq.s32 	%p197, %r574, 2;
	setp.eq.s16 	%p198, %rs39, 0;
	selp.u32 	%r575, -1, 0, %p196;
	selp.u32 	%r576, -1, 0, %p197;
	selp.b32 	%r577, %r575, %r576, %p198;
	cvt.u64.u32 	%rd345, %r577;
	and.b64  	%rd346, %rd345, 1;
	or.b64  	%rd92, %rd445, %rd346;
	add.s16 	%rs396, %rs18, %rs32;
	add.s16 	%rs397, %rs396, %rs19;
	add.s16 	%rs398, %rs397, %rs40;
	add.s16 	%rs399, %rs398, %rs43;
	add.s16 	%rs400, %rs399, %rs49;
	add.s16 	%rs401, %rs400, %rs50;
	cvt.u32.u16 	%r578, %rs401;
	and.b32  	%r579, %r578, 255;
	shr.u64 	%rd347, %rd3, 59;
	cvt.u32.u64 	%r580, %rd347;
	cvt.u16.u64 	%rs402, %rd347;
	and.b16  	%rs51, %rs402, 1;
	and.b32  	%r581, %r580, 1;
	add.s32 	%r138, %r579, %r581;
	setp.eq.s16 	%p199, %rs42, 0;
	@%p199 bra 	$L__BB0_112;
	and.b32  	%r582, %r138, 254;
	setp.eq.s32 	%p200, %r582, 2;
	mov.b64 	%rd446, 4;
	@%p200 bra 	$L__BB0_113;
$L__BB0_112:
	setp.eq.s16 	%p201, %rs42, 0;
	setp.eq.s32 	%p202, %r138, 3;
	selp.b64 	%rd349, 4, 0, %p202;
	selp.b64 	%rd446, %rd349, 0, %p201;
$L__BB0_113:
	or.b64  	%rd95, %rd92, %rd446;
	add.s16 	%rs403, %rs19, %rs18;
	add.s16 	%rs404, %rs403, %rs20;
	add.s16 	%rs405, %rs404, %rs42;
	add.s16 	%rs406, %rs405, %rs44;
	add.s16 	%rs407, %rs406, %rs50;
	add.s16 	%rs408, %rs407, %rs51;
	cvt.u32.u16 	%r584, %rs408;
	and.b32  	%r585, %r584, 255;
	shr.u64 	%rd350, %rd3, 60;
	cvt.u32.u64 	%r586, %rd350;
	cvt.u16.u64 	%rs409, %rd350;
	and.b16  	%rs52, %rs409, 1;
	and.b32  	%r587, %r586, 1;
	add.s32 	%r139, %r585, %r587;
	setp.eq.s16 	%p203, %rs43, 0;
	@%p203 bra 	$L__BB0_115;
	and.b32  	%r588, %r139, 254;
	setp.eq.s32 	%p204, %r588, 2;
	mov.b64 	%rd447, 8;
	@%p204 bra 	$L__BB0_116;
$L__BB0_115:
	setp.eq.s16 	%p205, %rs43, 0;
	setp.eq.s32 	%p206, %r139, 3;
	selp.b64 	%rd352, 8, 0, %p206;
	selp.b64 	%rd447, %rd352, 0, %p205;
$L__BB0_116:
	or.b64  	%rd98, %rd95, %rd447;
	add.s16 	%rs410, %rs20, %rs19;
	add.s16 	%rs411, %rs410, %rs21;
	add.s16 	%rs412, %rs411, %rs43;
	add.s16 	%rs413, %rs412, %rs45;
	add.s16 	%rs414, %rs413, %rs51;
	add.s16 	%rs415, %rs414, %rs52;
	cvt.u32.u16 	%r590, %rs415;
	and.b32  	%r591, %r590, 255;
	shr.u64 	%rd353, %rd3, 61;
	cvt.u32.u64 	%r592, %rd353;
	cvt.u16.u64 	%rs416, %rd353;
	and.b16  	%rs53, %rs416, 1;
	and.b32  	%r593, %r592, 1;
	add.s32 	%r140, %r591, %r593;
	setp.eq.s16 	%p207, %rs44, 0;
	@%p207 bra 	$L__BB0_118;
	and.b32  	%r594, %r140, 254;
	setp.eq.s32 	%p208, %r594, 2;
	mov.b64 	%rd448, 16;
	@%p208 bra 	$L__BB0_119;
$L__BB0_118:
	setp.eq.s16 	%p209, %rs44, 0;
	setp.eq.s32 	%p210, %r140, 3;
	selp.b64 	%rd355, 16, 0, %p210;
	selp.b64 	%rd448, %rd355, 0, %p209;
$L__BB0_119:
	or.b64  	%rd101, %rd98, %rd448;
	add.s16 	%rs417, %rs21, %rs20;
	add.s16 	%rs418, %rs417, %rs34;
	add.s16 	%rs419, %rs418, %rs44;
	add.s16 	%rs420, %rs419, %rs46;
	add.s16 	%rs421, %rs420, %rs52;
	add.s16 	%rs422, %rs421, %rs53;
	cvt.u32.u16 	%r596, %rs422;
	and.b32  	%r597, %r596, 255;
	shr.u64 	%rd356, %rd3, 62;
	cvt.u32.u64 	%r598, %rd356;
	cvt.u16.u64 	%rs423, %rd356;
	and.b16  	%rs54, %rs423, 1;
	and.b32  	%r141, %r598, 1;
	add.s32 	%r142, %r597, %r141;
	setp.eq.s16 	%p211, %rs45, 0;
	@%p211 bra 	$L__BB0_121;
	and.b32  	%r599, %r142, 254;
	setp.eq.s32 	%p212, %r599, 2;
	mov.b64 	%rd449, 32;
	@%p212 bra 	$L__BB0_122;
$L__BB0_121:
	setp.eq.s16 	%p213, %rs45, 0;
	setp.eq.s32 	%p214, %r142, 3;
	selp.b64 	%rd358, 32, 0, %p214;
	selp.b64 	%rd449, %rd358, 0, %p213;
$L__BB0_122:
	add.s16 	%rs424, %rs34, %rs21;
	add.s16 	%rs425, %rs424, %rs37;
	add.s16 	%rs426, %rs425, %rs45;
	add.s16 	%rs427, %rs426, %rs47;
	add.s16 	%rs428, %rs427, %rs53;
	add.s16 	%rs429, %rs428, %rs54;
	cvt.u32.u16 	%r601, %rs429;
	and.b32  	%r602, %r601, 255;
	shr.u64 	%rd359, %rd3, 63;
	cvt.u16.u64 	%rs55, %rd359;
	cvt.u32.u64 	%r143, %rd359;
	add.s32 	%r144, %r602, %r143;
	setp.eq.s16 	%p215, %rs46, 0;
	@%p215 bra 	$L__BB0_124;
	and.b32  	%r603, %r144, 254;
	setp.eq.s32 	%p216, %r603, 2;
	mov.b64 	%rd450, 64;
	@%p216 bra 	$L__BB0_125;
$L__BB0_124:
	setp.eq.s16 	%p217, %rs46, 0;
	setp.eq.s32 	%p218, %r144, 3;
	selp.b64 	%rd361, 64, 0, %p218;
	selp.b64 	%rd450, %rd361, 0, %p217;
$L__BB0_125:
	ld.param.u64 	%rd414, [_Z19game_of_life_kernelPKmPmi_param_1];
	add.s16 	%rs430, %rs37, %rs34;
	cvt.u32.u16 	%r605, %rs430;
	add.s32 	%r606, %r696, %r605;
	add.s32 	%r607, %r606, %r131;
	add.s32 	%r608, %r607, %r695;
	add.s32 	%r609, %r608, %r141;
	add.s32 	%r610, %r609, %r143;
	add.s32 	%r611, %r610, %r694;
	setp.gt.s16 	%p219, %rs38, -1;
	and.b32  	%r613, %r611, -2;
	setp.ne.s32 	%p220, %r613, 2;
	setp.eq.s32 	%p221, %r611, 3;
	selp.b64 	%rd362, 128, 0, %p221;
	selp.b64 	%rd363, %rd362, 0, %p219;
	selp.b64 	%rd364, %rd363, 128, %p220;
	selp.b64 	%rd365, %rd363, %rd364, %p219;
	or.b64  	%rd366, %rd101, %rd449;
	or.b64  	%rd367, %rd366, %rd450;
	or.b64  	%rd368, %rd367, %rd365;
	shl.b64 	%rd369, %rd368, 48;
	or.b64  	%rd370, %rd369, %rd89;
	add.s32 	%r614, %r687, %r124;
	add.s32 	%r615, %r614, %r125;
	add.s32 	%r616, %r615, %r686;
	add.s32 	%r617, %r616, %r135;
	add.s32 	%r618, %r617, %r704;
	add.s32 	%r619, %r618, %r685;
	add.s32 	%r620, %r619, %r684;
	setp.eq.s16 	%p222, %rs48, 0;
	and.b32  	%r621, %r620, -2;
	setp.eq.s32 	%p223, %r621, 2;
	setp.eq.s32 	%p224, %r620, 3;
	selp.u32 	%r622, -1, 0, %p224;
	selp.u32 	%r623, -1, 0, %p223;
	selp.b32 	%r624, %r622, %r623, %p222;
	cvt.u64.u32 	%rd371, %r624;
	and.b64  	%rd372, %rd371, 1;
	add.s16 	%rs431, %rs40, %rs39;
	add.s16 	%rs432, %rs431, %rs42;
	add.s16 	%rs433, %rs432, %rs48;
	add.s16 	%rs434, %rs433, %rs50;
	cvt.u32.u16 	%r625, %rs434;
	add.s32 	%r626, %r685, %r625;
	add.s32 	%r627, %r626, %r684;
	add.s32 	%r628, %r627, %r683;
	setp.eq.s16 	%p225, %rs49, 0;
	and.b32  	%r630, %r628, 1022;
	setp.ne.s32 	%p226, %r630, 2;
	setp.eq.s32 	%p227, %r628, 3;
	selp.b64 	%rd373, 2, 0, %p227;
	selp.b64 	%rd374, %rd373, 0, %p225;
	selp.b64 	%rd375, %rd374, 2, %p226;
	selp.b64 	%rd376, %rd374, %rd375, %p225;
	or.b64  	%rd377, %rd376, %rd372;
	add.s16 	%rs435, %rs42, %rs40;
	add.s16 	%rs436, %rs435, %rs43;
	add.s16 	%rs437, %rs436, %rs49;
	add.s16 	%rs438, %rs437, %rs51;
	cvt.u32.u16 	%r631, %rs438;
	add.s32 	%r632, %r684, %r631;
	add.s32 	%r633, %r632, %r683;
	add.s32 	%r634, %r633, %r682;
	setp.eq.s16 	%p228, %rs50, 0;
	and.b32  	%r636, %r634, 1022;
	setp.ne.s32 	%p229, %r636, 2;
	setp.eq.s32 	%p230, %r634, 3;
	selp.b64 	%rd378, 4, 0, %p230;
	selp.b64 	%rd379, %rd378, 0, %p228;
	selp.b64 	%rd380, %rd379, 4, %p229;
	selp.b64 	%rd381, %rd379, %rd380, %p228;
	or.b64  	%rd382, %rd377, %rd381;
	add.s16 	%rs439, %rs43, %rs42;
	add.s16 	%rs440, %rs439, %rs44;
	add.s16 	%rs441, %rs440, %rs50;
	add.s16 	%rs442, %rs441, %rs52;
	cvt.u32.u16 	%r637, %rs442;
	add.s32 	%r638, %r683, %r637;
	add.s32 	%r639, %r638, %r682;
	add.s32 	%r640, %r639, %r681;
	setp.eq.s16 	%p231, %rs51, 0;
	and.b32  	%r642, %r640, 1022;
	setp.ne.s32 	%p232, %r642, 2;
	setp.eq.s32 	%p233, %r640, 3;
	selp.b64 	%rd383, 8, 0, %p233;
	selp.b64 	%rd384, %rd383, 0, %p231;
	selp.b64 	%rd385, %rd384, 8, %p232;
	selp.b64 	%rd386, %rd384, %rd385, %p231;
	or.b64  	%rd387, %rd382, %rd386;
	add.s16 	%rs443, %rs44, %rs43;
	add.s16 	%rs444, %rs443, %rs45;
	add.s16 	%rs445, %rs444, %rs51;
	add.s16 	%rs446, %rs445, %rs53;
	cvt.u32.u16 	%r643, %rs446;
	add.s32 	%r644, %r682, %r643;
	add.s32 	%r645, %r644, %r681;
	add.s32 	%r646, %r645, %r680;
	setp.eq.s16 	%p234, %rs52, 0;
	and.b32  	%r648, %r646, 1022;
	setp.ne.s32 	%p235, %r648, 2;
	setp.eq.s32 	%p236, %r646, 3;
	selp.b64 	%rd388, 16, 0, %p236;
	selp.b64 	%rd389, %rd388, 0, %p234;
	selp.b64 	%rd390, %rd389, 16, %p235;
	selp.b64 	%rd391, %rd389, %rd390, %p234;
	or.b64  	%rd392, %rd387, %rd391;
	add.s16 	%rs447, %rs45, %rs44;
	add.s16 	%rs448, %rs447, %rs46;
	add.s16 	%rs449, %rs448, %rs52;
	add.s16 	%rs450, %rs449, %rs54;
	cvt.u32.u16 	%r649, %rs450;
	add.s32 	%r650, %r681, %r649;
	add.s32 	%r651, %r650, %r680;
	add.s32 	%r652, %r651, %r679;
	setp.eq.s16 	%p237, %rs53, 0;
	and.b32  	%r654, %r652, 1022;
	setp.ne.s32 	%p238, %r654, 2;
	setp.eq.s32 	%p239, %r652, 3;
	selp.b64 	%rd393, 32, 0, %p239;
	selp.b64 	%rd394, %rd393, 0, %p237;
	selp.b64 	%rd395, %rd394, 32, %p238;
	selp.b64 	%rd396, %rd394, %rd395, %p237;
	add.s16 	%rs451, %rs46, %rs45;
	add.s16 	%rs452, %rs451, %rs47;
	add.s16 	%rs453, %rs452, %rs53;
	add.s16 	%rs454, %rs453, %rs55;
	cvt.u32.u16 	%r655, %rs454;
	add.s32 	%r656, %r680, %r655;
	add.s32 	%r657, %r656, %r679;
	add.s32 	%r658, %r657, %r678;
	setp.eq.s16 	%p240, %rs54, 0;
	and.b32  	%r660, %r658, 1022;
	setp.ne.s32 	%p241, %r660, 2;
	setp.eq.s32 	%p242, %r658, 3;
	selp.b64 	%rd397, 64, 0, %p242;
	selp.b64 	%rd398, %rd397, 0, %p240;
	selp.b64 	%rd399, %rd398, 64, %p241;
	selp.b64 	%rd400, %rd398, %rd399, %p240;
	add.s16 	%rs455, %rs47, %rs46;
	cvt.u32.u16 	%r661, %rs455;
	add.s32 	%r662, %r695, %r661;
	add.s32 	%r663, %r662, %r141;
	add.s32 	%r664, %r663, %r694;
	add.s32 	%r665, %r664, %r679;
	add.s32 	%r666, %r665, %r678;
	add.s32 	%r667, %r666, %r705;
	setp.gt.s64 	%p243, %rd3, -1;
	and.b32  	%r669, %r667, -2;
	setp.ne.s32 	%p244, %r669, 2;
	setp.eq.s32 	%p245, %r667, 3;
	selp.b64 	%rd401, 128, 0, %p245;
	selp.b64 	%rd402, %rd401, 0, %p243;
	selp.b64 	%rd403, %rd402, 128, %p244;
	selp.b64 	%rd404, %rd402, %rd403, %p243;
	or.b64  	%rd405, %rd392, %rd396;
	or.b64  	%rd406, %rd405, %rd400;
	or.b64  	%rd407, %rd406, %rd404;
	shl.b64 	%rd408, %rd407, 56;
	or.b64  	%rd409, %rd408, %rd370;
	cvta.to.global.u64 	%rd410, %rd414;
	mul.wide.s32 	%rd411, %r5, 8;
	add.s64 	%rd412, %rd410, %rd411;
	st.global.u64 	[%rd412], %rd409;
$L__BB0_126:
	ret;

}


// ===== COMPILED SASS (sm_100) =====

	.target	sm_100

	.elftype	@"ET_EXEC"


//--------------------- .note.nv.tkinfo           --------------------------
	.section	.note.nv.tkinfo,"",@"SHT_NOTE"
	.sectionflags	@"SHF_NOTE_NV_TKINFO"
	.tkinfo
        /*0018*/ 	.word	0x00000002
        /*0030*/ 	.string	""
        /*0030*/ 	.string	"ptxas"
        /*0030*/ 	.string	"Cuda compilation tools, release 13.0, V13.0.88"
        /*0030*/ 	.string	"Build cuda_13.0.r13.0/compiler.36424714_0"
        /*0030*/ 	.string	"-arch sm_100 -m 64 "



//--------------------- .note.nv.cuinfo           --------------------------
	.section	.note.nv.cuinfo,"",@"SHT_NOTE"
	.sectionflags	@"SHF_NOTE_NV_CUINFO"
        /*0018*/ 	.short	0x0002
        /*001a*/ 	.short	0x0064
        /*001c*/ 	.short	0x0082
	.zero		2


//--------------------- .nv.info                  --------------------------
	.section	.nv.info,"",@"SHT_CUDA_INFO"
	.align	4


	//----- nvinfo : EIATTR_REGCOUNT
	.align		4
        /*0000*/ 	.byte	0x04, 0x2f
        /*0002*/ 	.short	(.L_1 - .L_0)
	.align		4
.L_0:
        /*0004*/ 	.word	index@(_Z19game_of_life_kernelPKmPmi)
        /*0008*/ 	.word	0x0000003c


	//----- nvinfo : EIATTR_FRAME_SIZE
	.align		4
.L_1:
        /*000c*/ 	.byte	0x04, 0x11
        /*000e*/ 	.short	(.L_3 - .L_2)
	.align		4
.L_2:
        /*0010*/ 	.word	index@(_Z19game_of_life_kernelPKmPmi)
        /*0014*/ 	.word	0x00000000


	//----- nvinfo : EIATTR_MIN_STACK_SIZE
	.align		4
.L_3:
        /*0018*/ 	.byte	0x04, 0x12
        /*001a*/ 	.short	(.L_5 - .L_4)
	.align		4
.L_4:
        /*001c*/ 	.word	index@(_Z19game_of_life_kernelPKmPmi)
        /*0020*/ 	.word	0x00000000
.L_5:


//--------------------- .nv.compat                --------------------------
	.section	.nv.compat,"",@"SHT_CUDA_COMPAT_INFO"
	.align	4
        /*0000*/ 	.byte	0x02, 0x09, 0x00, 0x00, 0x02, 0x02, 0x01, 0x00, 0x02, 0x05, 0x05, 0x00, 0x03, 0x07, 0x01, 0x01
        /*0010*/ 	.byte	0x02, 0x03, 0x00, 0x00, 0x02, 0x06, 0x01, 0x00, 0x04, 0x0b, 0x08, 0x00, 0x09, 0x00, 0x00, 0x00
        /*0020*/ 	.byte	0x00, 0x00, 0x00, 0x00


//--------------------- .nv.info._Z19game_of_life_kernelPKmPmi --------------------------
	.section	.nv.info._Z19game_of_life_kernelPKmPmi,"",@"SHT_CUDA_INFO"
	.sectionflags	@""
	.align	4


	//----- nvinfo : EIATTR_CUDA_API_VERSION
	.align		4
        /*0000*/ 	.byte	0x04, 0x37
        /*0002*/ 	.short	(.L_7 - .L_6)
.L_6:
        /*0004*/ 	.word	0x00000082


	//----- nvinfo : EIATTR_KPARAM_INFO
	.align		4
.L_7:
        /*0008*/ 	.byte	0x04, 0x17
        /*000a*/ 	.short	(.L_9 - .L_8)
.L_8:
        /*000c*/ 	.word	0x00000000
        /*0010*/ 	.short	0x0002
        /*0012*/ 	.short	0x0010
        /*0014*/ 	.byte	0x00, 0xf0, 0x11, 0x00


	//----- nvinfo : EIATTR_KPARAM_INFO
	.align		4
.L_9:
        /*0018*/ 	.byte	0x04, 0x17
        /*001a*/ 	.short	(.L_11 - .L_10)
.L_10:
        /*001c*/ 	.word	0x00000000
        /*0020*/ 	.short	0x0001
        /*0022*/ 	.short	0x0008
        /*0024*/ 	.byte	0x00, 0xf5, 0x21, 0x00


	//----- nvinfo : EIATTR_KPARAM_INFO
	.align		4
.L_11:
        /*0028*/ 	.byte	0x04, 0x17
        /*002a*/ 	.short	(.L_13 - .L_12)
.L_12:
        /*002c*/ 	.word	0x00000000
        /*0030*/ 	.short	0x0000
        /*0032*/ 	.short	0x0000
        /*0034*/ 	.byte	0x00, 0xf5, 0x21, 0x00


	//----- nvinfo : EIATTR_SPARSE_MMA_MASK
	.align		4
.L_13:
        /*0038*/ 	.byte	0x03, 0x50
        /*003a*/ 	.short	0x0000


	//----- nvinfo : EIATTR_MAXREG_COUNT
	.align		4
        /*003c*/ 	.byte	0x03, 0x1b
        /*003e*/ 	.short	0x00ff


	//----- nvinfo : EIATTR_MERCURY_ISA_VERSION
	.align		4
        /*0040*/ 	.byte	0x03, 0x5f
        /*0042*/ 	.short	0x0101


	//----- nvinfo : EIATTR_VRC_CTA_INIT_COUNT
	.align		4
        /*0044*/ 	.byte	0x02, 0x4a
	.zero		1
	.zero		1


	//----- nvinfo : EIATTR_EXIT_INSTR_OFFSETS
	.align		4
        /*0048*/ 	.byte	0x04, 0x1c
        /*004a*/ 	.short	(.L_15 - .L_14)


	//   ....[0]....
.L_14:
        /*004c*/ 	.word	0x000000d0


	//   ....[1]....
        /*0050*/ 	.word	0x000054b0


	//----- nvinfo : EIATTR_CRS_STACK_SIZE
	.align		4
.L_15:
        /*0054*/ 	.byte	0x04, 0x1e
        /*0056*/ 	.short	(.L_17 - .L_16)
.L_16:
        /*0058*/ 	.word	0x00000000


	//----- nvinfo : EIATTR_CBANK_PARAM_SIZE
	.align		4
.L_17:
        /*005c*/ 	.byte	0x03, 0x19
        /*005e*/ 	.short	0x0014


	//----- nvinfo : EIATTR_PARAM_CBANK
	.align		4
        /*0060*/ 	.byte	0x04, 0x0a
        /*0062*/ 	.short	(.L_19 - .L_18)
	.align		4
.L_18:
        /*0064*/ 	.word	index@(.nv.constant0._Z19game_of_life_kernelPKmPmi)
        /*0068*/ 	.short	0x0380
        /*006a*/ 	.short	0x0014


	//----- nvinfo : EIATTR_SW_WAR
	.align		4
.L_19:
        /*006c*/ 	.byte	0x04, 0x36
        /*006e*/ 	.short	(.L_21 - .L_20)
.L_20:
        /*0070*/ 	.word	0x00000008
.L_21:


//--------------------- .nv.callgraph             --------------------------
	.section	.nv.callgraph,"",@"SHT_CUDA_CALLGRAPH"
	.align	4
	.sectionentsize	8
	.align		4
        /*0000*/ 	.word	0x00000000
	.align		4
        /*0004*/ 	.word	0xffffffff
	.align		4
        /*0008*/ 	.word	0x00000000
	.align		4
        /*000c*/ 	.word	0xfffffffe
	.align		4
        /*0010*/ 	.word	0x00000000
	.align		4
        /*0014*/ 	.word	0xfffffffd
	.align		4
        /*0018*/ 	.word	0x00000000
	.align		4
        /*001c*/ 	.word	0xfffffffc


//--------------------- .text._Z19game_of_life_kernelPKmPmi --------------------------
	.section	.text._Z19game_of_life_kernelPKmPmi,"ax",@progbits
	.align	128
        .global         _Z19game_of_life_kernelPKmPmi
        .type           _Z19game_of_life_kernelPKmPmi,@function
        .size           _Z19game_of_life_kernelPKmPmi,(.L_x_109 - _Z19game_of_life_kernelPKmPmi)
        .other          _Z19game_of_life_kernelPKmPmi,@"STO_CUDA_ENTRY STV_DEFAULT"
_Z19game_of_life_kernelPKmPmi:
.text._Z19game_of_life_kernelPKmPmi:
[----:B------:R-:W-:Y:S01]  /*0000*/  LDC R1, c[0x0][0x37c] ;  /* 0x0000df00ff017b82 */ /* 0x000fe20000000800 */
[----:B------:R-:W0:Y:S07]  /*0010*/  S2R R3, SR_TID.X ;  /* 0x0000000000037919 */ /* 0x000e2e0000002100 */
[----:B------:R-:W0:Y:S01]  /*0020*/  LDC R14, c[0x0][0x360] ;  /* 0x0000d800ff0e7b82 */ /* 0x000e220000000800 */
[----:B------:R-:W1:Y:S07]  /*0030*/  S2R R5, SR_TID.Y ;  /* 0x0000000000057919 */ /* 0x000e6e0000002200 */
[----:B------:R-:W0:Y:S08]  /*0040*/  S2UR UR4, SR_CTAID.X ;  /* 0x00000000000479c3 */ /* 0x000e300000002500 */
[----:B------:R-:W1:Y:S08]  /*0050*/  S2UR UR5, SR_CTAID.Y ;  /* 0x00000000000579c3 */ /* 0x000e700000002600 */
[----:B------:R-:W1:Y:S08]  /*0060*/  LDC R0, c[0x0][0x364] ;  /* 0x0000d900ff007b82 */ /* 0x000e700000000800 */
[----:B------:R-:W2:Y:S01]  /*0070*/  LDC R15, c[0x0][0x390] ;  /* 0x0000e400ff0f7b82 */ /* 0x000ea20000000800 */
[----:B0-----:R-:W-:-:S02]  /*0080*/  IMAD R14, R14, UR4, R3 ;  /* 0x000000040e0e7c24 */ /* 0x001fc4000f8e0203 */
[----:B-1----:R-:W-:-:S05]  /*0090*/  IMAD R0, R0, UR5, R5 ;  /* 0x0000000500007c24 */ /* 0x002fca000f8e0205 */
[----:B------:R-:W-:Y:S02]  /*00a0*/  VIMNMX R2, PT, PT, R14, R0, !PT ;  /* 0x000000000e027248 */ /* 0x000fe40007fe0100 */
[----:B--2---:R-:W-:-:S04]  /*00b0*/  SHF.R.S32.HI R15, RZ, 0x3, R15 ;  /* 0x00000003ff0f7819 */ /* 0x004fc8000001140f */
[----:B------:R-:W-:-:S13]  /*00c0*/  ISETP.GE.AND P0, PT, R2, R15, PT ;  /* 0x0000000f0200720c */ /* 0x000fda0003f06270 */
[----:B------:R-:W-:Y:S05]  /*00d0*/  @P0 EXIT ;  /* 0x000000000000094d */ /* 0x000fea0003800000 */
[----:B------:R-:W-:Y:S01]  /*00e0*/  ISETP.NE.AND P3, PT, R0, RZ, PT ;  /* 0x000000ff0000720c */ /* 0x000fe20003f65270 */
[----:B------:R-:W0:Y:S01]  /*00f0*/  LDC.64 R6, c[0x0][0x380] ;  /* 0x0000e000ff067b82 */ /* 0x000e220000000a00 */
[----:B------:R-:W-:Y:S01]  /*0100*/  IMAD R16, R15, R0, RZ ;  /* 0x000000000f107224 */ /* 0x000fe200078e02ff */
[----:B------:R-:W1:Y:S01]  /*0110*/  LDCU.64 UR8, c[0x0][0x358] ;  /* 0x00006b00ff0877ac */ /* 0x000e620008000a00 */
[----:B------:R-:W-:-:S13]  /*0120*/  ISETP.LT.OR P1, PT, R14, 0x1, !P3 ;  /* 0x000000010e00780c */ /* 0x000fda0005f21670 */
[----:B------:R-:W-:-:S05]  /*0130*/  @!P1 IADD3 R3, PT, PT, R14, R16, -R15 ;  /* 0x000000100e039210 */ /* 0x000fca0007ffe80f */
[----:B------:R-:W-:-:S04]  /*0140*/  @!P1 VIADD R3, R3, 0xffffffff ;  /* 0xffffffff03039836 */ /* 0x000fc80000000000 */
[----:B0-----:R-:W-:-:S05]  /*0150*/  @!P1 IMAD.WIDE.U32 R2, R3, 0x8, R6 ;  /* 0x0000000803029825 */ /* 0x001fca00078e0006 */
[----:B-1----:R0:W2:Y:S01]  /*0160*/  @!P1 LDG.E R18, desc[UR8][R2.64+0x4] ;  /* 0x0000040802129981 */ /* 0x0020a2000c1e1900 */
[----:B------:R-:W-:Y:S01]  /*0170*/  VIADD R17, R15, 0xffffffff ;  /* 0xffffffff0f117836 */ /* 0x000fe20000000000 */
[----:B------:R-:W-:-:S04]  /*0180*/  @P3 IADD3 R9, PT, PT, R14, R16, -R15 ;  /* 0x000000100e093210 */ /* 0x000fc80007ffe80f */
[-C--:B------:R-:W-:Y:S01]  /*0190*/  ISETP.GE.OR P4, PT, R14, R17.reuse, !P3 ;  /* 0x000000110e00720c */ /* 0x080fe20005f86670 */
[----:B------:R-:W-:Y:S01]  /*01a0*/  @P3 IMAD.WIDE R8, R9, 0x8, R6 ;  /* 0x0000000809083825 */ /* 0x000fe200078e0206 */
[-C--:B------:R-:W-:Y:S02]  /*01b0*/  ISETP.GE.U32.AND P6, PT, R0, R17.reuse, PT ;  /* 0x000000110000720c */ /* 0x080fe40003fc6070 */
[----:B------:R-:W-:-:S03]  /*01c0*/  ISETP.GE.AND P5, PT, R14, R17, PT ;  /* 0x000000110e00720c */ /* 0x000fc60003fa6270 */
[----:B------:R1:W3:Y:S06]  /*01d0*/  @P3 LDG.E R8, desc[UR8][R8.64+0x4] ;  /* 0x0000040808083981 */ /* 0x0002ec000c1e1900 */
[----:B------:R-:W0:Y:S01]  /*01e0*/  @!P4 LDC.64 R12, c[0x0][0x380] ;  /* 0x0000e000ff0ccb82 */ /* 0x000e220000000a00 */
[----:B------:R-:W-:Y:S01]  /*01f0*/  @!P4 IMAD.IADD R5, R16, 0x1, -R15 ;  /* 0x000000011005c824 */ /* 0x000fe200078e0a0f */
[----:B------:R-:W-:-:S04]  /*0200*/  @!P4 SHF.R.S32.HI R4, RZ, 0x1f, R14 ;  /* 0x0000001fff04c819 */ /* 0x000fc8000001140e */
[C---:B------:R-:W-:Y:S01]  /*0210*/  @!P4 IADD3 R10, P0, PT, R14.reuse, R5, RZ ;  /* 0x000000050e0ac210 */ /* 0x040fe20007f1e0ff */
[----:B------:R-:W-:-:S03]  /*0220*/  IMAD.IADD R19, R14, 0x1, R16 ;  /* 0x000000010e137824 */ /* 0x000fc600078e0210 */
[----:B------:R-:W-:Y:S02]  /*0230*/  @!P4 LEA.HI.X.SX32 R4, R5, R4, 0x1, P0 ;  /* 0x000000040504c211 */ /* 0x000fe400000f0eff */
[----:B------:R-:W-:Y:S02]  /*0240*/  ISETP.GE.AND P2, PT, R14, 0x1, PT ;  /* 0x000000010e00780c */ /* 0x000fe40003f46270 */
[----:B0-----:R-:W-:-:S04]  /*0250*/  @!P4 LEA R2, P0, R10, R12, 0x3 ;  /* 0x0000000c0a02c211 */ /* 0x001fc800078018ff */
[----:B------:R-:W-:Y:S01]  /*0260*/  @!P4 LEA.HI.X R3, R10, R13, R4, 0x3, P0 ;  /* 0x0000000d0a03c211 */ /* 0x000fe200000f1c04 */
[----:B------:R-:W-:-:S04]  /*0270*/  IMAD.WIDE R10, R19, 0x8, R6 ;  /* 0x00000008130a7825 */ /* 0x000fc800078e0206 */
[----:B------:R-:W4:Y:S01]  /*0280*/  @!P4 LDG.E.U8 R22, desc[UR8][R2.64+0xf] ;  /* 0x00000f080216c981 */ /* 0x000f22000c1e1100 */
[----:B------:R-:W-:-:S03]  /*0290*/  @!P6 IMAD.WIDE R12, R15, 0x8, R10 ;  /* 0x000000080f0ce825 */ /* 0x000fc600078e020a */
[----:B------:R-:W5:Y:S01]  /*02a0*/  @!P5 LDG.E.64 R4, desc[UR8][R10.64+0x8] ;  /* 0x000008080a04d981 */ /* 0x000f62000c1e1b00 */
[----:B------:R-:W-:-:S03]  /*02b0*/  @P2 VIADD R21, R19, 0xffffffff ;  /* 0xffffffff13152836 */ /* 0x000fc60000000000 */
[----:B------:R0:W5:Y:S01]  /*02c0*/  @!P6 LDG.E R0, desc[UR8][R12.64] ;  /* 0x000000080c00e981 */ /* 0x000162000c1e1900 */
[----:B------:R-:W-:-:S03]  /*02d0*/  @P2 IMAD.WIDE.U32 R20, R21, 0x8, R6 ;  /* 0x0000000815142825 */ /* 0x000fc600078e0006 */
[----:B------:R0:W5:Y:S04]  /*02e0*/  LDG.E.64 R2, desc[UR8][R10.64] ;  /* 0x000000080a027981 */ /* 0x000168000c1e1b00 */
[----:B------:R-:W5:Y:S01]  /*02f0*/  @P2 LDG.E.64 R20, desc[UR8][R20.64] ;  /* 0x0000000814142981 */ /* 0x000f62000c1e1b00 */
[----:B------:R-:W-:-:S13]  /*0300*/  ISETP.GE.OR P0, PT, R14, R17, P6 ;  /* 0x000000110e00720c */ /* 0x000fda0003706670 */
[----:B------:R-:W2:Y:S01]  /*0310*/  @!P0 LDC.64 R36, c[0x0][0x380] ;  /* 0x0000e000ff248b82 */ /* 0x000ea20000000a00 */
[----:B-1----:R-:W-:Y:S02]  /*0320*/  @!P0 IMAD.IADD R9, R15, 0x1, R16 ;  /* 0x000000010f098824 */ /* 0x002fe400078e0210 */
[----:B------:R-:W-:-:S03]  /*0330*/  IMAD.MOV.U32 R28, RZ, RZ, RZ ;  /* 0x000000ffff1c7224 */ /* 0x000fc600078e00ff */
[----:B0-----:R-:W-:Y:S01]  /*0340*/  @!P0 SHF.R.S32.HI R13, RZ, 0x1f, R9 ;  /* 0x0000001fff0d8819 */ /* 0x001fe20000011409 */
[----:B------:R-:W-:Y:S01]  /*0350*/  IMAD.MOV.U32 R33, RZ, RZ, RZ ;  /* 0x000000ffff217224 */ /* 0x000fe200078e00ff */
[----:B------:R-:W-:Y:S01]  /*0360*/  CS2R R10, SRZ ;  /* 0x00000000000a7805 */ /* 0x000fe2000001ff00 */
[----:B------:R-:W-:Y:S01]  /*0370*/  IMAD.MOV.U32 R30, RZ, RZ, RZ ;  /* 0x000000ffff1e7224 */ /* 0x000fe200078e00ff */
[----:B------:R-:W-:Y:S01]  /*0380*/  CS2R R26, SRZ ;  /* 0x00000000001a7805 */ /* 0x000fe2000001ff00 */
[----:B------:R-:W-:Y:S02]  /*0390*/  IMAD.MOV.U32 R53, RZ, RZ, RZ ;  /* 0x000000ffff357224 */ /* 0x000fe400078e00ff */
[----:B------:R-:W-:Y:S02]  /*03a0*/  IMAD.MOV.U32 R40, RZ, RZ, RZ ;  /* 0x000000ffff287224 */ /* 0x000fe400078e00ff */
[----:B------:R-:W-:Y:S02]  /*03b0*/  IMAD.MOV.U32 R44, RZ, RZ, RZ ;  /* 0x000000ffff2c7224 */ /* 0x000fe400078e00ff */
[----:B------:R-:W-:Y:S01]  /*03c0*/  IMAD.MOV.U32 R46, RZ, RZ, RZ ;  /* 0x000000ffff2e7224 */ /* 0x000fe200078e00ff */
[----:B--2---:R-:W-:-:S02]  /*03d0*/  @!P1 SHF.R.U32.HI R28, RZ, 0x1f, R18 ;  /* 0x0000001fff1c9819 */ /* 0x004fc40000011612 */
[----:B------:R-:W-:-:S04]  /*03e0*/  @!P0 IADD3 R9, P1, PT, R14, R9, RZ ;  /* 0x000000090e098210 */ /* 0x000fc80007f3e0ff */
[----:B------:R-:W-:Y:S02]  /*03f0*/  @!P0 LEA.HI.X.SX32 R12, R14, R13, 0x1, P1 ;  /* 0x0000000d0e0c8211 */ /* 0x000fe400008f0eff */
[----:B------:R-:W-:-:S04]  /*0400*/  @!P0 LEA R36, P1, R9, R36, 0x3 ;  /* 0x0000002409248211 */ /* 0x000fc800078218ff */
[----:B------:R-:W-:Y:S02]  /*0410*/  @!P0 LEA.HI.X R37, R9, R37, R12, 0x3, P1 ;  /* 0x0000002509258211 */ /* 0x000fe400008f1c0c */
[----:B------:R-:W-:-:S03]  /*0420*/  ISETP.LT.OR P1, PT, R14, 0x1, P6 ;  /* 0x000000010e00780c */ /* 0x000fc60003721670 */
[----:B------:R-:W2:Y:S10]  /*0430*/  @!P0 LDG.E R36, desc[UR8][R36.64+0x8] ;  /* 0x0000080824248981 */ /* 0x000eb4000c1e1900 */
[----:B------:R-:W-:-:S05]  /*0440*/  @!P1 IADD3 R14, PT, PT, R14, R16, R15 ;  /* 0x000000100e0e9210 */ /* 0x000fca0007ffe00f */
[----:B------:R-:W-:-:S04]  /*0450*/  @!P1 VIADD R9, R14, 0xffffffff ;  /* 0xffffffff0e099836 */ /* 0x000fc80000000000 */
[----:B------:R-:W-:-:S05]  /*0460*/  @!P1 IMAD.WIDE.U32 R6, R9, 0x8, R6 ;  /* 0x0000000809069825 */ /* 0x000fca00078e0006 */
[----:B------:R0:W2:Y:S01]  /*0470*/  @!P1 LDG.E R23, desc[UR8][R6.64] ;  /* 0x0000000806179981 */ /* 0x0000a2000c1e1900 */
[--C-:B---3--:R-:W-:Y:S02]  /*0480*/  @P3 SHF.R.U32.HI R9, RZ, 0x18, R8.reuse ;  /* 0x00000018ff093819 */ /* 0x108fe40000011608 */
[--C-:B------:R-:W-:Y:S02]  /*0490*/  @P3 SHF.R.U32.HI R13, RZ, 0x19, R8.reuse ;  /* 0x00000019ff0d3819 */ /* 0x100fe40000011608 */
[----:B------:R-:W-:Y:S01]  /*04a0*/  @P3 LOP3.LUT R33, R9, 0x1, RZ, 0xc0, !PT ;  /* 0x0000000109213812 */ /* 0x000fe200078ec0ff */
[----:B------:R-:W-:Y:S01]  /*04b0*/  IMAD.MOV.U32 R9, RZ, RZ, RZ ;  /* 0x000000ffff097224 */ /* 0x000fe200078e00ff */
[--C-:B------:R-:W-:Y:S02]  /*04c0*/  @P3 SHF.R.U32.HI R12, RZ, 0x1a, R8.reuse ;  /* 0x0000001aff0c3819 */ /* 0x100fe40000011608 */
[--C-:B0-----:R-:W-:Y:S02]  /*04d0*/  @P3 SHF.R.U32.HI R6, RZ, 0x1b, R8.reuse ;  /* 0x0000001bff063819 */ /* 0x101fe40000011608 */
[----:B------:R-:W-:-:S02]  /*04e0*/  @P3 SHF.R.U32.HI R7, RZ, 0x1c, R8 ;  /* 0x0000001cff073819 */ /* 0x000fc40000011608 */
[----:B------:R-:W-:Y:S02]  /*04f0*/  @P3 LOP3.LUT R30, R13, 0x1, RZ, 0xc0, !PT ;  /* 0x000000010d1e3812 */ /* 0x000fe400078ec0ff */
[--C-:B------:R-:W-:Y:S02]  /*0500*/  @P3 SHF.R.U32.HI R14, RZ, 0x1d, R8.reuse ;  /* 0x0000001dff0e3819 */ /* 0x100fe40000011608 */
[----:B------:R-:W-:Y:S02]  /*0510*/  @P3 SHF.R.U32.HI R13, RZ, 0x1e, R8 ;  /* 0x0000001eff0d3819 */ /* 0x000fe40000011608 */
[----:B------:R-:W-:Y:S02]  /*0520*/  @P3 LOP3.LUT R10, R6, 0x1, RZ, 0xc0, !PT ;  /* 0x00000001060a3812 */ /* 0x000fe400078ec0ff */
[----:B------:R-:W-:Y:S02]  /*0530*/  @P3 LOP3.LUT R9, R7, 0x1, RZ, 0xc0, !PT ;  /* 0x0000000107093812 */ /* 0x000fe400078ec0ff */
[----:B------:R-:W-:-:S02]  /*0540*/  CS2R R6, SRZ ;  /* 0x0000000000067805 */ /* 0x000fc4000001ff00 */
[----:B------:R-:W-:Y:S01]  /*0550*/  @P3 LOP3.LUT R11, R12, 0x1, RZ, 0xc0, !PT ;  /* 0x000000010c0b3812 */ /* 0x000fe200078ec0ff */
[----:B------:R-:W-:Y:S01]  /*0560*/  IMAD.MOV.U32 R12, RZ, RZ, RZ ;  /* 0x000000ffff0c7224 */ /* 0x000fe200078e00ff */
[----:B------:R-:W-:Y:S02]  /*0570*/  @P3 LOP3.LUT R6, R14, 0x1, RZ, 0xc0, !PT ;  /* 0x000000010e063812 */ /* 0x000fe400078ec0ff */
[----:B------:R-:W-:Y:S02]  /*0580*/  @P3 LOP3.LUT R7, R13, 0x1, RZ, 0xc0, !PT ;  /* 0x000000010d073812 */ /* 0x000fe400078ec0ff */
[----:B------:R-:W-:Y:S02]  /*0590*/  @P3 SHF.R.U32.HI R26, RZ, 0x1f, R8 ;  /* 0x0000001fff1a3819 */ /* 0x000fe40000011608 */
[----:B----4-:R-:W-:Y:S02]  /*05a0*/  @!P4 LOP3.LUT R12, R22, 0x1, RZ, 0xc0, !PT ;  /* 0x00000001160cc812 */ /* 0x010fe400078ec0ff */
[----:B------:R-:W-:-:S02]  /*05b0*/  IADD3 R25, PT, PT, R26, R7, R6 ;  /* 0x000000071a197210 */ /* 0x000fc40007ffe006 */
[----:B------:R-:W-:Y:S02]  /*05c0*/  IADD3 R28, PT, PT, R30, R33, R28 ;  /* 0x000000211e1c7210 */ /* 0x000fe40007ffe01c */
[----:B------:R-:W-:Y:S02]  /*05d0*/  IADD3 R29, PT, PT, R6, R9, R10 ;  /* 0x00000009061d7210 */ /* 0x000fe40007ffe00a */
[----:B------:R-:W-:Y:S02]  /*05e0*/  IADD3 R24, PT, PT, R7, R6, R9 ;  /* 0x0000000607187210 */ /* 0x000fe40007ffe009 */
[----:B------:R-:W-:Y:S01]  /*05f0*/  IADD3 R26, PT, PT, R12, R26, R7 ;  /* 0x0000001a0c1a7210 */ /* 0x000fe20007ffe007 */
[----:B------:R-:W-:Y:S01]  /*0600*/  IMAD.MOV.U32 R18, RZ, RZ, RZ ;  /* 0x000000ffff127224 */ /* 0x000fe200078e00ff */
[----:B------:R-:W-:Y:S02]  /*0610*/  IADD3 R33, PT, PT, R11, R30, R33 ;  /* 0x0000001e0b217210 */ /* 0x000fe40007ffe021 */
[----:B-----5:R-:W-:-:S02]  /*0620*/  @!P5 LOP3.LUT R53, R4, 0x1, RZ, 0xc0, !PT ;  /* 0x000000010435d812 */ /* 0x020fc400078ec0ff */
[--C-:B------:R-:W-:Y:S02]  /*0630*/  @!P5 SHF.R.U32.HI R6, RZ, 0x8, R4.reuse ;  /* 0x00000008ff06d819 */ /* 0x100fe40000011604 */
[--C-:B------:R-:W-:Y:S02]  /*0640*/  @!P5 SHF.R.U32.HI R7, RZ, 0x10, R4.reuse ;  /* 0x00000010ff07d819 */ /* 0x100fe40000011604 */
[----:B------:R-:W-:Y:S02]  /*0650*/  @!P5 SHF.R.U32.HI R8, RZ, 0x18, R4 ;  /* 0x00000018ff08d819 */ /* 0x000fe40000011604 */
[----:B------:R-:W-:Y:S02]  /*0660*/  IADD3 R30, PT, PT, R10, R11, R30 ;  /* 0x0000000b0a1e7210 */ /* 0x000fe40007ffe01e */
[----:B------:R-:W-:Y:S02]  /*0670*/  IADD3 R22, PT, PT, R9, R10, R11 ;  /* 0x0000000a09167210 */ /* 0x000fe40007ffe00b */
[----:B------:R-:W-:-:S02]  /*0680*/  @!P5 SHF.R.U32.HI R4, RZ, 0x18, R5 ;  /* 0x00000018ff04d819 */ /* 0x000fc40000011605 */
[----:B------:R-:W-:Y:S02]  /*0690*/  CS2R R14, SRZ ;  /* 0x00000000000e7805 */ /* 0x000fe4000001ff00 */
[----:B------:R-:W-:Y:S02]  /*06a0*/  @!P5 LOP3.LUT R18, R5, 0x1, RZ, 0xc0, !PT ;  /* 0x000000010512d812 */ /* 0x000fe400078ec0ff */
[--C-:B------:R-:W-:Y:S02]  /*06b0*/  @!P5 SHF.R.U32.HI R10, RZ, 0x8, R5.reuse ;  /* 0x00000008ff0ad819 */ /* 0x100fe40000011605 */
[----:B------:R-:W-:Y:S02]  /*06c0*/  @!P5 SHF.R.U32.HI R9, RZ, 0x10, R5 ;  /* 0x00000010ff09d819 */ /* 0x000fe40000011605 */
[----:B------:R-:W-:Y:S02]  /*06d0*/  @!P6 SHF.R.U32.HI R5, RZ, 0x1, R0 ;  /* 0x00000001ff05e819 */ /* 0x000fe40000011600 */
[----:B------:R-:W-:-:S02]  /*06e0*/  CS2R R16, SRZ ;  /* 0x0000000000107805 */ /* 0x000fc4000001ff00 */
[----:B------:R-:W-:Y:S01]  /*06f0*/  @!P5 LOP3.LUT R14, R4, 0x1, RZ, 0xc0, !PT ;  /* 0x00000001040ed812 */ /* 0x000fe200078ec0ff */
[----:B------:R-:W-:Y:S01]  /*0700*/  IMAD.MOV.U32 R13, RZ, RZ, RZ ;  /* 0x000000ffff0d7224 */ /* 0x000fe200078e00ff */
[----:B------:R-:W-:Y:S02]  /*0710*/  @!P6 SHF.R.U32.HI R4, RZ, 0x2, R0 ;  /* 0x00000002ff04e819 */ /* 0x000fe40000011600 */
[----:B------:R-:W-:Y:S02]  /*0720*/  @!P5 LOP3.LUT R40, R6, 0x1, RZ, 0xc0, !PT ;  /* 0x000000010628d812 */ /* 0x000fe400078ec0ff */
[----:B------:R-:W-:Y:S02]  /*0730*/  @!P5 LOP3.LUT R27, R7, 0x1, RZ, 0xc0, !PT ;  /* 0x00000001071bd812 */ /* 0x000fe400078ec0ff */
[----:B------:R-:W-:Y:S02]  /*0740*/  @!P5 LOP3.LUT R16, R10, 0x1, RZ, 0xc0, !PT ;  /* 0x000000010a10d812 */ /* 0x000fe400078ec0ff */
[----:B------:R-:W-:-:S02]  /*0750*/  CS2R R10, SRZ ;  /* 0x00000000000a7805 */ /* 0x000fc4000001ff00 */
[----:B------:R-:W-:Y:S02]  /*0760*/  @!P6 LOP3.LUT R13, R5, 0x1, RZ, 0xc0, !PT ;  /* 0x00000001050de812 */ /* 0x000fe400078ec0ff */
[----:B------:R-:W-:Y:S02]  /*0770*/  @!P5 LOP3.LUT R17, R8, 0x1, RZ, 0xc0, !PT ;  /* 0x000000010811d812 */ /* 0x000fe400078ec0ff */
[----:B------:R-:W-:Y:S02]  /*0780*/  @!P5 LOP3.LUT R15, R9, 0x1, RZ, 0xc0, !PT ;  /* 0x00000001090fd812 */ /* 0x000fe400078ec0ff */
[----:B------:R-:W-:Y:S02]  /*0790*/  CS2R R8, SRZ ;  /* 0x0000000000087805 */ /* 0x000fe4000001ff00 */
[--C-:B------:R-:W-:Y:S02]  /*07a0*/  @!P6 SHF.R.U32.HI R5, RZ, 0x3, R0.reuse ;  /* 0x00000003ff05e819 */ /* 0x100fe40000011600 */
[----:B------:R-:W-:-:S02]  /*07b0*/  @!P6 SHF.R.U32.HI R6, RZ, 0x4, R0 ;  /* 0x00000004ff06e819 */ /* 0x000fc40000011600 */
[--C-:B------:R-:W-:Y:S02]  /*07c0*/  @!P6 SHF.R.U32.HI R7, RZ, 0x5, R0.reuse ;  /* 0x00000005ff07e819 */ /* 0x100fe40000011600 */
[----:B------:R-:W-:Y:S01]  /*07d0*/  LOP3.LUT R35, R2, 0xffff, RZ, 0xc0, !PT ;  /* 0x0000ffff02237812 */ /* 0x000fe200078ec0ff */
[----:B------:R-:W-:Y:S01]  /*07e0*/  IMAD.MOV.U32 R12, RZ, RZ, RZ ;  /* 0x000000ffff0c7224 */ /* 0x000fe200078e00ff */
[----:B------:R-:W-:Y:S02]  /*07f0*/  @!P6 LOP3.LUT R11, R4, 0x1, RZ, 0xc0, !PT ;  /* 0x00000001040be812 */ /* 0x000fe400078ec0ff */
[----:B------:R-:W-:Y:S02]  /*0800*/  @!P6 SHF.R.U32.HI R4, RZ, 0x6, R0 ;  /* 0x00000006ff04e819 */ /* 0x000fe40000011600 */
[----:B------:R-:W-:Y:S02]  /*0810*/  @!P6 LOP3.LUT R8, R0, 0x1, RZ, 0xc0, !PT ;  /* 0x000000010008e812 */ /* 0x000fe400078ec0ff */
[----:B------:R-:W-:-:S02]  /*0820*/  @!P6 LOP3.LUT R12, R5, 0x1, RZ, 0xc0, !PT ;  /* 0x00000001050ce812 */ /* 0x000fc400078ec0ff */
[----:B------:R-:W-:Y:S02]  /*0830*/  @!P6 LOP3.LUT R9, R6, 0x1, RZ, 0xc0, !PT ;  /* 0x000000010609e812 */ /* 0x000fe400078ec0ff */
[----:B------:R-:W-:Y:S02]  /*0840*/  @!P6 LOP3.LUT R10, R7, 0x1, RZ, 0xc0, !PT ;  /* 0x00000001070ae812 */ /* 0x000fe400078ec0ff */
[----:B------:R-:W-:Y:S02]  /*0850*/  CS2R R6, SRZ ;  /* 0x0000000000067805 */ /* 0x000fe4000001ff00 */
[----:B------:R-:W-:Y:S02]  /*0860*/  @!P6 SHF.R.U32.HI R0, RZ, 0x7, R0 ;  /* 0x00000007ff00e819 */ /* 0x000fe40000011600 */
[----:B------:R-:W-:Y:S02]  /*0870*/  SHF.R.U32.HI R39, RZ, 0x1, R35 ;  /* 0x00000001ff277819 */ /* 0x000fe40000011623 */
[----:B------:R-:W-:-:S02]  /*0880*/  @P2 SHF.R.U32.HI R5, RZ, 0x7, R20 ;  /* 0x00000007ff052819 */ /* 0x000fc40000011614 */
[----:B------:R-:W-:Y:S02]  /*0890*/  SHF.R.U64 R41, R2, 0x8, R3 ;  /* 0x0000000802297819 */ /* 0x000fe40000001203 */
[----:B------:R-:W-:Y:S02]  /*08a0*/  @!P6 LOP3.LUT R7, R4, 0x1, RZ, 0xc0, !PT ;  /* 0x000000010407e812 */ /* 0x000fe400078ec0ff */
[----:B------:R-:W-:Y:S02]  /*08b0*/  @!P6 LOP3.LUT R6, R0, 0x1, RZ, 0xc0, !PT ;  /* 0x000000010006e812 */ /* 0x000fe400078ec0ff */
[----:B------:R-:W-:Y:S02]  /*08c0*/  @P2 SHF.R.U32.HI R4, RZ, 0xf, R20 ;  /* 0x0000000fff042819 */ /* 0x000fe40000011614 */
[----:B------:R-:W-:Y:S02]  /*08d0*/  LOP3.LUT P3, RZ, R39, 0x1, RZ, 0xc0, !PT ;  /* 0x0000000127ff7812 */ /* 0x000fe4000786c0ff */
[----:B------:R-:W-:-:S02]  /*08e0*/  @P2 LOP3.LUT R44, R5, 0x1, RZ, 0xc0, !PT ;  /* 0x00000001052c2812 */ /* 0x000fc400078ec0ff */
[----:B------:R-:W-:Y:S02]  /*08f0*/  LOP3.LUT R0, R41, 0xffff, RZ, 0xc0, !PT ;  /* 0x0000ffff29007812 */ /* 0x000fe400078ec0ff */
[----:B------:R-:W-:Y:S02]  /*0900*/  LOP3.LUT R39, R39, 0x1, RZ, 0xc0, !PT ;  /* 0x0000000127277812 */ /* 0x000fe400078ec0ff */
[----:B------:R-:W-:Y:S02]  /*0910*/  @P2 LOP3.LUT R46, R4, 0x1, RZ, 0xc0, !PT ;  /* 0x00000001042e2812 */ /* 0x000fe400078ec0ff */
[----:B------:R-:W-:Y:S02]  /*0920*/  LOP3.LUT R31, R41, 0x1, RZ, 0xc0, !PT ;  /* 0x00000001291f7812 */ /* 0x000fe400078ec0ff */
[----:B------:R-:W-:Y:S02]  /*0930*/  SHF.R.U32.HI R0, RZ, 0x1, R0 ;  /* 0x00000001ff007819 */ /* 0x000fe40000011600 */
[----:B------:R-:W-:-:S02]  /*0940*/  IADD3 R4, PT, PT, R39, R28, R44 ;  /* 0x0000001c27047210 */ /* 0x000fc40007ffe02c */
[----:B------:R-:W-:Y:S02]  /*0950*/  LOP3.LUT R28, R0, 0x1, RZ, 0xc0, !PT ;  /* 0x00000001001c7812 */ /* 0x000fe400078ec0ff */
[----:B------:R-:W-:Y:S02]  /*0960*/  IADD3 R5, PT, PT, R31, R4, R46 ;  /* 0x000000041f057210 */ /* 0x000fe40007ffe02e */
[--C-:B------:R-:W-:Y:S02]  /*0970*/  SHF.R.U32.HI R38, RZ, 0x2, R35.reuse ;  /* 0x00000002ff267819 */ /* 0x100fe40000011623 */
[----:B------:R-:W-:Y:S01]  /*0980*/  SHF.R.U32.HI R42, RZ, 0x3, R35 ;  /* 0x00000003ff2a7819 */ /* 0x000fe20000011623 */
[----:B------:R-:W-:Y:S01]  /*0990*/  IMAD.IADD R5, R5, 0x1, R28 ;  /* 0x0000000105057824 */ /* 0x000fe200078e021c */
[----:B------:R-:W-:Y:S02]  /*09a0*/  LOP3.LUT R48, R2, 0x1, RZ, 0xc0, !PT ;  /* 0x0000000102307812 */ /* 0x000fe400078ec0ff */
[----:B------:R-:W-:-:S02]  /*09b0*/  LOP3.LUT R37, R38, 0x1, RZ, 0xc0, !PT ;  /* 0x0000000126257812 */ /* 0x000fc400078ec0ff */
[----:B------:R-:W-:Y:S02]  /*09c0*/  SHF.R.U32.HI R49, RZ, 0xa, R35 ;  /* 0x0000000aff317819 */ /* 0x000fe40000011623 */
[----:B------:R-:W-:Y:S02]  /*09d0*/  LOP3.LUT R32, R42, 0x1, RZ, 0xc0, !PT ;  /* 0x000000012a207812 */ /* 0x000fe400078ec0ff */
[----:B------:R-:W-:Y:S02]  /*09e0*/  LOP3.LUT P4, RZ, R2, 0x1, RZ, 0xc0, !PT ;  /* 0x0000000102ff7812 */ /* 0x000fe4000788c0ff */
[----:B------:R-:W-:Y:S02]  /*09f0*/  ISETP.NE.AND P5, PT, R5, 0x3, PT ;  /* 0x000000030500780c */ /* 0x000fe40003fa5270 */
[----:B------:R-:W-:Y:S02]  /*0a00*/  IADD3 R33, PT, PT, R37, R33, R48 ;  /* 0x0000002125217210 */ /* 0x000fe40007ffe030 */
[----:B------:R-:W-:-:S02]  /*0a10*/  LOP3.LUT R5, R5, 0xfffffffe, RZ, 0xc0, !PT ;  /* 0xfffffffe05057812 */ /* 0x000fc400078ec0ff */
[----:B------:R-:W-:Y:S02]  /*0a20*/  SHF.R.U32.HI R34, RZ, 0xb, R35 ;  /* 0x0000000bff227819 */ /* 0x000fe40000011623 */
[----:B------:R-:W-:Y:S02]  /*0a30*/  LOP3.LUT R49, R49, 0x1, RZ, 0xc0, !PT ;  /* 0x0000000131317812 */ /* 0x000fe400078ec0ff */
[----:B------:R-:W-:Y:S02]  /*0a40*/  IADD3 R4, PT, PT, R32, R30, R39 ;  /* 0x0000001e20047210 */ /* 0x000fe40007ffe027 */
[----:B------:R-:W-:Y:S02]  /*0a50*/  IADD3 R30, PT, PT, R28, R33, R31 ;  /* 0x000000211c1e7210 */ /* 0x000fe40007ffe01f */
[----:B------:R-:W-:Y:S02]  /*0a60*/  ISETP.NE.AND P6, PT, R5, 0x2, PT ;  /* 0x000000020500780c */ /* 0x000fe40003fc5270 */
[----:B------:R-:W-:-:S02]  /*0a70*/  LOP3.LUT R34, R34, 0x1, RZ, 0xc0, !PT ;  /* 0x0000000122227812 */ /* 0x000fc400078ec0ff */
[----:B------:R-:W-:Y:S01]  /*0a80*/  IADD3 R5, PT, PT, R49, R4, R28 ;  /* 0x0000000431057210 */ /* 0x000fe20007ffe01c */
[----:B------:R-:W-:Y:S01]  /*0a90*/  IMAD.IADD R30, R30, 0x1, R49 ;  /* 0x000000011e1e7824 */ /* 0x000fe200078e0231 */
[----:B------:R-:W-:-:S03]  /*0aa0*/  SEL R4, RZ, 0xffffffff, P5 ;  /* 0xffffffffff047807 */ /* 0x000fc60002800000 */
[----:B------:R-:W-:Y:S01]  /*0ab0*/  IMAD.IADD R33, R5, 0x1, R34 ;  /* 0x0000000105217824 */ /* 0x000fe200078e0222 */
[----:B------:R-:W-:Y:S02]  /*0ac0*/  @P4 SEL R4, RZ, 0xffffffff, P6 ;  /* 0xffffffffff044807 */ /* 0x000fe40003000000 */
[C---:B------:R-:W-:Y:S02]  /*0ad0*/  ISETP.NE.AND P4, PT, R30.reuse, 0x3, PT ;  /* 0x000000031e00780c */ /* 0x040fe40003f85270 */
[----:B------:R-:W-:Y:S02]  /*0ae0*/  SHF.R.U32.HI R43, RZ, 0x4, R35 ;  /* 0x00000004ff2b7819 */ /* 0x000fe40000011623 */
[----:B------:R-:W-:Y:S02]  /*0af0*/  ISETP.NE.AND P6, PT, R33, 0x3, PT ;  /* 0x000000032100780c */ /* 0x000fe40003fc5270 */
[----:B------:R-:W-:Y:S02]  /*0b00*/  LOP3.LUT R30, R30, 0xfffffffe, RZ, 0xc0, !PT ;  /* 0xfffffffe1e1e7812 */ /* 0x000fe400078ec0ff */
[----:B------:R-:W-:-:S02]  /*0b10*/  SEL R5, RZ, 0x2, P4 ;  /* 0x00000002ff057807 */ /* 0x000fc40002000000 */
[----:B------:R-:W-:Y:S02]  /*0b20*/  LOP3.LUT R51, R43, 0x1, RZ, 0xc0, !PT ;  /* 0x000000012b337812 */ /* 0x000fe400078ec0ff */
[----:B------:R-:W-:Y:S02]  /*0b30*/  LOP3.LUT P4, RZ, R42, 0x1, RZ, 0xc0, !PT ;  /* 0x000000012aff7812 */ /* 0x000fe4000788c0ff */
[----:B------:R-:W-:Y:S02]  /*0b40*/  SEL R42, RZ, 0x4, P6 ;  /* 0x00000004ff2a7807 */ /* 0x000fe40003000000 */
[----:B------:R-:W-:Y:S02]  /*0b50*/  LOP3.LUT P5, RZ, R38, 0x1, RZ, 0xc0, !PT ;  /* 0x0000000126ff7812 */ /* 0x000fe400078ac0ff */
[----:B------:R-:W-:Y:S02]  /*0b60*/  ISETP.NE.AND P6, PT, R30, 0x2, PT ;  /* 0x000000021e00780c */ /* 0x000fe40003fc5270 */
[----:B------:R-:W-:-:S02]  /*0b70*/  SHF.R.U32.HI R38, RZ, 0xc, R35 ;  /* 0x0000000cff267819 */ /* 0x000fc40000011623 */
[----:B------:R-:W-:Y:S02]  /*0b80*/  IADD3 R30, PT, PT, R51, R22, R37 ;  /* 0x00000016331e7210 */ /* 0x000fe40007ffe025 */
[----:B------:R-:W-:Y:S02]  /*0b90*/  LOP3.LUT R22, R33, 0xfffffffe, RZ, 0xc0, !PT ;  /* 0xfffffffe21167812 */ /* 0x000fe400078ec0ff */
[----:B------:R-:W-:Y:S02]  /*0ba0*/  SEL R5, R5, RZ, !P3 ;  /* 0x000000ff05057207 */ /* 0x000fe40005800000 */
[----:B------:R-:W-:Y:S02]  /*0bb0*/  LOP3.LUT R33, R38, 0x1, RZ, 0xc0, !PT ;  /* 0x0000000126217812 */ /* 0x000fe400078ec0ff */
[----:B------:R-:W-:Y:S02]  /*0bc0*/  IADD3 R30, PT, PT, R34, R30, R49 ;  /* 0x0000001e221e7210 */ /* 0x000fe40007ffe031 */
[----:B------:R-:W-:-:S02]  /*0bd0*/  @P3 SEL R5, R5, 0x2, P6 ;  /* 0x0000000205053807 */ /* 0x000fc40003000000 */
[----:B------:R-:W-:Y:S01]  /*0be0*/  ISETP.NE.AND P6, PT, R22, 0x2, PT ;  /* 0x000000021600780c */ /* 0x000fe20003fc5270 */
[----:B------:R-:W-:Y:S01]  /*0bf0*/  IMAD.IADD R30, R30, 0x1, R33 ;  /* 0x000000011e1e7824 */ /* 0x000fe200078e0221 */
[----:B------:R-:W-:Y:S02]  /*0c00*/  SEL R38, R42, RZ, !P5 ;  /* 0x000000ff2a267207 */ /* 0x000fe40006800000 */
[----:B------:R-:W-:Y:S02]  /*0c10*/  SHF.R.U32.HI R22, RZ, 0x5, R35 ;  /* 0x00000005ff167819 */ /* 0x000fe40000011623 */
[----:B------:R-:W-:Y:S02]  /*0c20*/  @P5 SEL R38, R38, 0x4, P6 ;  /* 0x0000000426265807 */ /* 0x000fe40003000000 */
[----:B------:R-:W-:Y:S02]  /*0c30*/  ISETP.NE.AND P6, PT, R30, 0x3, PT ;  /* 0x000000031e00780c */ /* 0x000fe40003fc5270 */
[----:B------:R-:W-:-:S02]  /*0c40*/  LOP3.LUT P3, RZ, R43, 0x1, RZ, 0xc0, !PT ;  /* 0x000000012bff7812 */ /* 0x000fc4000786c0ff */
[----:B------:R-:W-:Y:S02]  /*0c50*/  LOP3.LUT R30, R30, 0xfffffffe, RZ, 0xc0, !PT ;  /* 0xfffffffe1e1e7812 */ /* 0x000fe400078ec0ff */
[C---:B------:R-:W-:Y:S02]  /*0c60*/  LOP3.LUT P5, RZ, R22.reuse, 0x1, RZ, 0xc0, !PT ;  /* 0x0000000116ff7812 */ /* 0x040fe400078ac0ff */
[----:B------:R-:W-:Y:S02]  /*0c70*/  SEL R43, RZ, 0x8, P6 ;  /* 0x00000008ff2b7807 */ /* 0x000fe40003000000 */
[----:B------:R-:W-:Y:S02]  /*0c80*/  LOP3.LUT R22, R22, 0x1, RZ, 0xc0, !PT ;  /* 0x0000000116167812 */ /* 0x000fe400078ec0ff */
[----:B------:R-:W-:Y:S02]  /*0c90*/  ISETP.NE.AND P6, PT, R30, 0x2, PT ;  /* 0x000000021e00780c */ /* 0x000fe40003fc5270 */
[----:B------:R-:W-:-:S02]  /*0ca0*/  SEL R43, R43, RZ, !P4 ;  /* 0x000000ff2b2b7207 */ /* 0x000fc40006000000 */
[--C-:B------:R-:W-:Y:S02]  /*0cb0*/  SHF.R.U32.HI R47, RZ, 0xd, R35.reuse ;  /* 0x0000000dff2f7819 */ /* 0x100fe40000011623 */
[----:B------:R-:W-:Y:S02]  /*0cc0*/  IADD3 R29, PT, PT, R22, R29, R32 ;  /* 0x0000001d161d7210 */ /* 0x000fe40007ffe020 */
[----:B------:R-:W-:Y:S02]  /*0cd0*/  SHF.R.U32.HI R30, RZ, 0x6, R35 ;  /* 0x00000006ff1e7819 */ /* 0x000fe40000011623 */
[----:B------:R-:W-:Y:S02]  /*0ce0*/  @P4 SEL R43, R43, 0x8, P6 ;  /* 0x000000082b2b4807 */ /* 0x000fe40003000000 */
[----:B------:R-:W-:Y:S02]  /*0cf0*/  LOP3.LUT R42, R2, 0x80, RZ, 0xc0, !PT ;  /* 0x00000080022a7812 */ /* 0x000fe400078ec0ff */
[----:B------:R-:W-:-:S02]  /*0d00*/  LOP3.LUT R47, R47, 0x1, RZ, 0xc0, !PT ;  /* 0x000000012f2f7812 */ /* 0x000fc400078ec0ff */
[----:B------:R-:W-:Y:S02]  /*0d10*/  IADD3 R50, PT, PT, R33, R29, R34 ;  /* 0x0000001d21327210 */ /* 0x000fe40007ffe022 */
[C---:B------:R-:W-:Y:S02]  /*0d20*/  LOP3.LUT P4, RZ, R30.reuse, 0x1, RZ, 0xc0, !PT ;  /* 0x000000011eff7812 */ /* 0x040fe4000788c0ff */
[----:B------:R-:W-:Y:S01]  /*0d30*/  LOP3.LUT R30, R30, 0x1, RZ, 0xc0, !PT ;  /* 0x000000011e1e7812 */ /* 0x000fe200078ec0ff */
[----:B------:R-:W-:Y:S01]  /*0d40*/  IMAD.IADD R50, R50, 0x1, R47 ;  /* 0x0000000132327824 */ /* 0x000fe200078e022f */
[----:B------:R-:W-:Y:S02]  /*0d50*/  SHF.R.U32.HI R29, RZ, 0x7, R42 ;  /* 0x00000007ff1d7819 */ /* 0x000fe4000001162a */
[----:B------:R-:W-:Y:S02]  /*0d60*/  SHF.R.U32.HI R42, RZ, 0xe, R35 ;  /* 0x0000000eff2a7819 */ /* 0x000fe40000011623 */
[----:B------:R-:W-:-:S02]  /*0d70*/  IADD3 R24, PT, PT, R30, R24, R51 ;  /* 0x000000181e187210 */ /* 0x000fc40007ffe033 */
[----:B------:R-:W-:Y:S02]  /*0d80*/  LOP3.LUT R42, R42, 0x1, RZ, 0xc0, !PT ;  /* 0x000000012a2a7812 */ /* 0x000fe400078ec0ff */
[----:B------:R-:W-:Y:S02]  /*0d90*/  IADD3 R55, PT, PT, R47, R24, R33 ;  /* 0x000000182f377210 */ /* 0x000fe40007ffe021 */
[C---:B------:R-:W-:Y:S02]  /*0da0*/  ISETP.NE.AND P6, PT, R50.reuse, 0x3, PT ;  /* 0x000000033200780c */ /* 0x040fe40003fc5270 */
[----:B------:R-:W-:Y:S01]  /*0db0*/  LOP3.LUT R50, R50, 0xfffffffe, RZ, 0xc0, !PT ;  /* 0xfffffffe32327812 */ /* 0x000fe200078ec0ff */
[----:B------:R-:W-:Y:S01]  /*0dc0*/  IMAD.IADD R55, R55, 0x1, R42 ;  /* 0x0000000137377824 */ /* 0x000fe200078e022a */
[----:B------:R-:W-:Y:S02]  /*0dd0*/  SEL R24, RZ, 0x10, P6 ;  /* 0x00000010ff187807 */ /* 0x000fe40003000000 */
[----:B------:R-:W-:-:S02]  /*0de0*/  LOP3.LUT R45, R41, 0x80, RZ, 0xc0, !PT ;  /* 0x00000080292d7812 */ /* 0x000fc400078ec0ff */
[----:B------:R-:W-:Y:S02]  /*0df0*/  IADD3 R25, PT, PT, R29, R25, R22 ;  /* 0x000000191d197210 */ /* 0x000fe40007ffe016 */
[----:B------:R-:W-:Y:S02]  /*0e00*/  ISETP.NE.AND P6, PT, R50, 0x2, PT ;  /* 0x000000023200780c */ /* 0x000fe40003fc5270 */
[----:B------:R-:W-:Y:S02]  /*0e10*/  SEL R24, R24, RZ, !P3 ;  /* 0x000000ff18187207 */ /* 0x000fe40005800000 */
[----:B------:R-:W-:Y:S02]  /*0e20*/  LOP3.LUT R50, R55, 0xfffffffe, RZ, 0xc0, !PT ;  /* 0xfffffffe37327812 */ /* 0x000fe400078ec0ff */
[----:B------:R-:W-:Y:S02]  /*0e30*/  SHF.R.U32.HI R45, RZ, 0x7, R45 ;  /* 0x00000007ff2d7819 */ /* 0x000fe4000001162d */
[----:B------:R-:W-:-:S02]  /*0e40*/  IADD3 R25, PT, PT, R42, R25, R47 ;  /* 0x000000192a197210 */ /* 0x000fc40007ffe02f */
[----:B------:R-:W-:Y:S02]  /*0e50*/  @P3 SEL R24, R24, 0x10, P6 ;  /* 0x0000001018183807 */ /* 0x000fe40003000000 */
[----:B------:R-:W-:Y:S02]  /*0e60*/  ISETP.NE.AND P3, PT, R55, 0x3, PT ;  /* 0x000000033700780c */ /* 0x000fe40003f65270 */
[----:B------:R-:W-:Y:S02]  /*0e70*/  ISETP.NE.AND P6, PT, R50, 0x2, PT ;  /* 0x000000023200780c */ /* 0x000fe40003fc5270 */
[----:B------:R-:W-:Y:S01]  /*0e80*/  IADD3 R50, PT, PT, R53, R26, R30 ;  /* 0x0000001a35327210 */ /* 0x000fe20007ffe01e */
[----:B------:R-:W-:Y:S01]  /*0e90*/  IMAD.IADD R26, R25, 0x1, R45 ;  /* 0x00000001191a7824 */ /* 0x000fe200078e022d */
[----:B------:R-:W-:Y:S02]  /*0ea0*/  SEL R25, RZ, 0x20, P3 ;  /* 0x00000020ff197807 */ /* 0x000fe40001800000 */
[----:B------:R-:W-:-:S02]  /*0eb0*/  PRMT R52, R2, 0x8880, RZ ;  /* 0x0000888002347816 */ /* 0x000fc400000000ff */
[C---:B------:R-:W-:Y:S02]  /*0ec0*/  ISETP.NE.AND P3, PT, R26.reuse, 0x3, PT ;  /* 0x000000031a00780c */ /* 0x040fe40003f65270 */
[----:B------:R-:W-:Y:S02]  /*0ed0*/  SEL R25, R25, RZ, !P5 ;  /* 0x000000ff19197207 */ /* 0x000fe40006800000 */
[----:B------:R-:W-:Y:S01]  /*0ee0*/  IADD3 R45, PT, PT, R45, R50, R42 ;  /* 0x000000322d2d7210 */ /* 0x000fe20007ffe02a */
[----:B------:R-:W-:Y:S01]  /*0ef0*/  IMAD.MOV.U32 R50, RZ, RZ, R52 ;  /* 0x000000ffff327224 */ /* 0x000fe200078e0034 */
[----:B------:R-:W-:Y:S02]  /*0f00*/  LOP3.LUT R26, R26, 0xfffffffe, RZ, 0xc0, !PT ;  /* 0xfffffffe1a1a7812 */ /* 0x000fe400078ec0ff */
[----:B------:R-:W-:Y:S02]  /*0f10*/  SEL R52, RZ, 0x40, P3 ;  /* 0x00000040ff347807 */ /* 0x000fe40001800000 */
[----:B------:R-:W-:-:S02]  /*0f20*/  @P5 SEL R25, R25, 0x20, P6 ;  /* 0x0000002019195807 */ /* 0x000fc40003000000 */
[----:B------:R-:W-:Y:S01]  /*0f30*/  ISETP.NE.AND P6, PT, R26, 0x2, PT ;  /* 0x000000021a00780c */ /* 0x000fe20003fc5270 */
[----:B------:R-:W-:Y:S01]  /*0f40*/  IMAD.IADD R26, R45, 0x1, R40 ;  /* 0x000000012d1a7824 */ /* 0x000fe200078e0228 */
[----:B------:R-:W-:Y:S02]  /*0f50*/  LOP3.LUT R4, R4, 0x1, RZ, 0xc0, !PT ;  /* 0x0000000104047812 */ /* 0x000fe400078ec0ff */
[----:B------:R-:W-:Y:S02]  /*0f60*/  SEL R45, R52, RZ, !P4 ;  /* 0x000000ff342d7207 */ /* 0x000fe40006000000 */
[----:B------:R-:W-:Y:S02]  /*0f70*/  LOP3.LUT R5, R5, R4, RZ, 0xfc, !PT ;  /* 0x0000000405057212 */ /* 0x000fe400078efcff */
[----:B------:R-:W-:Y:S02]  /*0f80*/  LOP3.LUT P5, RZ, R0, 0x1, RZ, 0xc0, !PT ;  /* 0x0000000100ff7812 */ /* 0x000fe400078ac0ff */
[----:B------:R-:W-:-:S02]  /*0f90*/  @P4 SEL R45, R45, 0x40, P6 ;  /* 0x000000402d2d4807 */ /* 0x000fc40003000000 */
[C---:B------:R-:W-:Y:S02]  /*0fa0*/  LOP3.LUT R0, R26.reuse, 0xfffffffe, RZ, 0xc0, !PT ;  /* 0xfffffffe1a007812 */ /* 0x040fe400078ec0ff */
[----:B------:R-:W-:Y:S02]  /*0fb0*/  ISETP.NE.AND P6, PT, R26, 0x3, PT ;  /* 0x000000031a00780c */ /* 0x000fe40003fc5270 */
[----:B------:R-:W-:Y:S02]  /*0fc0*/  LOP3.LUT R26, R5, R38, RZ, 0xfc, !PT ;  /* 0x00000026051a7212 */ /* 0x000fe400078efcff */
[----:B------:R-:W-:Y:S02]  /*0fd0*/  CS2R R4, SRZ ;  /* 0x0000000000047805 */ /* 0x000fe4000001ff00 */
[----:B------:R-:W-:Y:S02]  /*0fe0*/  ISETP.GT.AND P3, PT, R50, -0x1, PT ;  /* 0xffffffff3200780c */ /* 0x000fe40003f64270 */
[----:B------:R-:W-:-:S02]  /*0ff0*/  @P2 SHF.R.U32.HI R4, RZ, 0x1f, R20 ;  /* 0x0000001fff042819 */ /* 0x000fc40000011614 */
[----:B------:R-:W-:Y:S02]  /*1000*/  @P2 SHF.R.U32.HI R20, RZ, 0x17, R20 ;  /* 0x00000017ff142819 */ /* 0x000fe40000011614 */
[----:B------:R-:W-:Y:S01]  /*1010*/  LOP3.LUT R43, R26, R43, RZ, 0xfc, !PT ;  /* 0x0000002b1a2b7212 */ /* 0x000fe200078efcff */
[----:B------:R-:W-:Y:S01]  /*1020*/  IMAD.MOV.U32 R38, RZ, RZ, RZ ;  /* 0x000000ffff267224 */ /* 0x000fe200078e00ff */
[--C-:B------:R-:W-:Y:S02]  /*1030*/  @P2 SHF.R.U32.HI R5, RZ, 0x1f, R21.reuse ;  /* 0x0000001fff052819 */ /* 0x100fe40000011615 */
[--C-:B------:R-:W-:Y:S02]  /*1040*/  @P2 SHF.R.U32.HI R54, RZ, 0x7, R21.reuse ;  /* 0x00000007ff362819 */ /* 0x100fe40000011615 */
[--C-:B------:R-:W-:Y:S02]  /*1050*/  @P2 SHF.R.U32.HI R52, RZ, 0xf, R21.reuse ;  /* 0x0000000fff342819 */ /* 0x100fe40000011615 */
[----:B------:R-:W-:-:S02]  /*1060*/  @P2 SHF.R.U32.HI R50, RZ, 0x17, R21 ;  /* 0x00000017ff322819 */ /* 0x000fc40000011615 */
[----:B------:R-:W-:Y:S02]  /*1070*/  @P2 LOP3.LUT R38, R20, 0x1, RZ, 0xc0, !PT ;  /* 0x0000000114262812 */ /* 0x000fe400078ec0ff */
[----:B------:R-:W-:Y:S02]  /*1080*/  LOP3.LUT R20, R43, R24, RZ, 0xfc, !PT ;  /* 0x000000182b147212 */ /* 0x000fe400078efcff */
[----:B------:R-:W-:Y:S02]  /*1090*/  SEL R21, RZ, 0x80, P6 ;  /* 0x00000080ff157807 */ /* 0x000fe40003000000 */
[----:B------:R-:W-:Y:S02]  /*10a0*/  ISETP.NE.AND P4, PT, R0, 0x2, PT ;  /* 0x000000020000780c */ /* 0x000fe40003f85270 */
[----:B------:R-:W-:Y:S02]  /*10b0*/  LOP3.LUT R20, R20, R25, RZ, 0xfc, !PT ;  /* 0x0000001914147212 */ /* 0x000fe400078efcff */
[----:B------:R-:W-:-:S02]  /*10c0*/  SEL R21, R21, RZ, P3 ;  /* 0x000000ff15157207 */ /* 0x000fc40001800000 */
[----:B------:R-:W-:Y:S02]  /*10d0*/  LOP3.LUT R20, R20, R45, RZ, 0xfc, !PT ;  /* 0x0000002d14147212 */ /* 0x000fe400078efcff */
[----:B------:R-:W-:Y:S02]  /*10e0*/  @!P3 SEL R21, R21, 0x80, P4 ;  /* 0x000000801515b807 */ /* 0x000fe40002000000 */
[----:B------:R-:W-:Y:S02]  /*10f0*/  SHF.R.U64 R45, R2, 0x10, R3 ;  /* 0x00000010022d7819 */ /* 0x000fe40000001203 */
[----:B------:R-:W-:Y:S02]  /*1100*/  IADD3 R55, PT, PT, R39, R44, R48 ;  /* 0x0000002c27377210 */ /* 0x000fe40007ffe030 */
[----:B------:R-:W-:Y:S01]  /*1110*/  LOP3.LUT R20, R20, R21, RZ, 0xfc, !PT ;  /* 0x0000001514147212 */ /* 0x000fe200078efcff */
[----:B------:R-:W-:Y:S01]  /*1120*/  IMAD.MOV.U32 R24, RZ, RZ, RZ ;  /* 0x000000ffff187224 */ /* 0x000fe200078e00ff */
[----:B------:R-:W-:-:S02]  /*1130*/  LOP3.LUT R21, R45, 0xffff, RZ, 0xc0, !PT ;  /* 0x0000ffff2d157812 */ /* 0x000fc400078ec0ff */
[----:B------:R-:W-:Y:S02]  /*1140*/  LOP3.LUT R44, R2, 0x1, RZ, 0xc0, !PT ;  /* 0x00000001022c7812 */ /* 0x000fe400078ec0ff */
[----:B------:R-:W-:Y:S02]  /*1150*/  @P2 LOP3.LUT R24, R50, 0x1, RZ, 0xc0, !PT ;  /* 0x0000000132182812 */ /* 0x000fe400078ec0ff */
[----:B------:R-:W-:Y:S02]  /*1160*/  LOP3.LUT R50, R41, 0x1, RZ, 0xc0, !PT ;  /* 0x0000000129327812 */ /* 0x000fe400078ec0ff */
[----:B------:R-:W-:Y:S02]  /*1170*/  SHF.R.U32.HI R43, RZ, 0x1, R21 ;  /* 0x00000001ff2b7819 */ /* 0x000fe40000011615 */
[----:B------:R-:W-:Y:S02]  /*1180*/  IADD3 R41, PT, PT, R37, R39, R44 ;  /* 0x0000002725297210 */ /* 0x000fe40007ffe02c */
[----:B------:R-:W-:-:S02]  /*1190*/  LOP3.LUT R44, R45, 0x1, RZ, 0xc0, !PT ;  /* 0x000000012d2c7812 */ /* 0x000fc400078ec0ff */
[----:B------:R-:W-:Y:S02]  /*11a0*/  LOP3.LUT R43, R43, 0x1, RZ, 0xc0, !PT ;  /* 0x000000012b2b7812 */ /* 0x000fe400078ec0ff */
[----:B------:R-:W-:Y:S01]  /*11b0*/  IADD3 R41, PT, PT, R49, R41, R50 ;  /* 0x0000002931297210 */ /* 0x000fe20007ffe032 */
[----:B------:R-:W-:Y:S01]  /*11c0*/  IMAD.MOV.U32 R26, RZ, RZ, RZ ;  /* 0x000000ffff1a7224 */ /* 0x000fe200078e00ff */
[----:B------:R-:W-:Y:S02]  /*11d0*/  @P2 LOP3.LUT R26, R52, 0x1, RZ, 0xc0, !PT ;  /* 0x00000001341a2812 */ /* 0x000fe400078ec0ff */
[----:B------:R-:W-:Y:S02]  /*11e0*/  SHF.R.U32.HI R48, RZ, 0x2, R21 ;  /* 0x00000002ff307819 */ /* 0x000fe40000011615 */
[----:B------:R-:W-:Y:S02]  /*11f0*/  LOP3.LUT R45, R45, 0x1, RZ, 0xc0, !PT ;  /* 0x000000012d2d7812 */ /* 0x000fe400078ec0ff */
[----:B------:R-:W-:-:S02]  /*1200*/  IADD3 R55, PT, PT, R28, R55, R46 ;  /* 0x000000371c377210 */ /* 0x000fc40007ffe02e */
[----:B------:R-:W-:Y:S01]  /*1210*/  IADD3 R52, PT, PT, R43, R41, R44 ;  /* 0x000000292b347210 */ /* 0x000fe20007ffe02c */
[----:B------:R-:W-:Y:S01]  /*1220*/  IMAD.MOV.U32 R0, RZ, RZ, RZ ;  /* 0x000000ffff007224 */ /* 0x000fe200078e00ff */
[----:B--2---:R-:W-:Y:S01]  /*1230*/  @!P1 SHF.R.U32.HI R23, RZ, 0x7, R23 ;  /* 0x00000007ff179819 */ /* 0x004fe20000011617 */
[----:B------:R-:W-:Y:S01]  /*1240*/  IMAD.MOV.U32 R25, RZ, RZ, RZ ;  /* 0x000000ffff197224 */ /* 0x000fe200078e00ff */
[----:B------:R-:W-:Y:S02]  /*1250*/  @P2 LOP3.LUT R0, R54, 0x1, RZ, 0xc0, !PT ;  /* 0x0000000136002812 */ /* 0x000fe400078ec0ff */
[----:B------:R-:W-:Y:S02]  /*1260*/  LOP3.LUT R41, R48, 0x1, RZ, 0xc0, !PT ;  /* 0x0000000130297812 */ /* 0x000fe400078ec0ff */
[----:B------:R-:W-:Y:S02]  /*1270*/  SHF.R.U32.HI R54, RZ, 0x3, R21 ;  /* 0x00000003ff367819 */ /* 0x000fe40000011615 */
[----:B------:R-:W-:-:S02]  /*1280*/  IADD3 R48, PT, PT, R45, R55, R38 ;  /* 0x000000372d307210 */ /* 0x000fc40007ffe026 */
[----:B------:R-:W-:Y:S01]  /*1290*/  LOP3.LUT R52, R52, 0xff, RZ, 0xc0, !PT ;  /* 0x000000ff34347812 */ /* 0x000fe200078ec0ff */
[----:B------:R-:W-:Y:S01]  /*12a0*/  UMOV UR6, URZ ;  /* 0x000000ff00067c82 */ /* 0x000fe20008000000 */
[----:B------:R-:W-:Y:S01]  /*12b0*/  @!P1 LOP3.LUT R25, R23, 0x1, RZ, 0xc0, !PT ;  /* 0x0000000117199812 */ /* 0x000fe200078ec0ff */
[----:B------:R-:W-:Y:S01]  /*12c0*/  IMAD.MOV.U32 R23, RZ, RZ, RZ ;  /* 0x000000ffff177224 */ /* 0x000fe200078e00ff */
[----:B------:R-:W-:Y:S01]  /*12d0*/  BSSY.RECONVERGENT B0, `(.L_x_0) ;  /* 0x000000d000007945 */ /* 0x000fe20003800200 */
[----:B------:R-:W-:Y:S01]  /*12e0*/  @!P0 LOP3.LUT R23, R36, 0x1, RZ, 0xc0, !PT ;  /* 0x0000000124178812 */ /* 0x000fe200078ec0ff */
[----:B------:R-:W-:Y:S01]  /*12f0*/  IMAD.IADD R52, R52, 0x1, R41 ;  /* 0x0000000134347824 */ /* 0x000fe200078e0229 */
[----:B------:R-:W-:Y:S01]  /*1300*/  LOP3.LUT R36, R54, 0x1, RZ, 0xc0, !PT ;  /* 0x0000000136247812 */ /* 0x000fe200078ec0ff */
[----:B------:R-:W-:Y:S01]  /*1310*/  IMAD.IADD R54, R48, 0x1, R43 ;  /* 0x0000000130367824 */ /* 0x000fe200078e022b */
[----:B------:R-:W-:Y:S06]  /*1320*/  @!P5 BRA `(.L_x_1) ;  /* 0x000000000010d947 */ /* 0x000fec0003800000 */
[----:B------:R-:W-:-:S04]  /*1330*/  LOP3.LUT R48, R52, 0xfe, RZ, 0xc0, !PT ;  /* 0x000000fe34307812 */ /* 0x000fc800078ec0ff */
[----:B------:R-:W-:Y:S01]  /*1340*/  ISETP.NE.AND P0, PT, R48, 0x2, PT ;  /* 0x000000023000780c */ /* 0x000fe20003f05270 */
[----:B------:R-:W-:-:S12]  /*1350*/  IMAD.MOV.U32 R48, RZ, RZ, 0x2 ;  /* 0x00000002ff307424 */ /* 0x000fd800078e00ff */
[----:B------:R-:W-:Y:S05]  /*1360*/  @!P0 BRA `(.L_x_2) ;  /* 0x00000000000c8947 */ /* 0x000fea0003800000 */
.L_x_1:
[----:B------:R-:W-:-:S04]  /*1370*/  ISETP.NE.AND P0, PT, R52, 0x3, PT ;  /* 0x000000033400780c */ /* 0x000fc80003f05270 */
[----:B------:R-:W-:-:S04]  /*1380*/  SEL R48, RZ, 0x2, P0 ;  /* 0x00000002ff307807 */ /* 0x000fc80000000000 */
[----:B------:R-:W-:-:S07]  /*1390*/  SEL R48, R48, RZ, !P5 ;  /* 0x000000ff30307207 */ /* 0x000fce0006800000 */
.L_x_2:
[----:B------:R-:W-:Y:S05]  /*13a0*/  BSYNC.RECONVERGENT B0 ;  /* 0x0000000000007941 */ /* 0x000fea0003800200 */
.L_x_0:
[----:B------:R-:W-:Y:S01]  /*13b0*/  ISETP.NE.U32.AND P0, PT, R31, 0x1, PT ;  /* 0x000000011f00780c */ /* 0x000fe20003f05070 */
[----:B------:R-:W-:Y:S01]  /*13c0*/  UMOV UR5, URZ ;  /* 0x000000ff00057c82 */ /* 0x000fe20008000000 */
[C---:B------:R-:W-:Y:S01]  /*13d0*/  LOP3.LUT R52, R54.reuse, 0xfffffffe, RZ, 0xc0, !PT ;  /* 0xfffffffe36347812 */ /* 0x040fe200078ec0ff */
[----:B------:R-:W-:Y:S01]  /*13e0*/  BSSY.RECONVERGENT B0, `(.L_x_3) ;  /* 0x0000018000007945 */ /* 0x000fe20003800200 */
[----:B------:R-:W-:Y:S02]  /*13f0*/  ISETP.NE.U32.AND.EX P0, PT, RZ, RZ, PT, P0 ;  /* 0x000000ffff00720c */ /* 0x000fe40003f05100 */
[----:B------:R-:W-:Y:S02]  /*1400*/  ISETP.NE.AND P1, PT, R54, 0x3, PT ;  /* 0x000000033600780c */ /* 0x000fe40003f25270 */
[----:B------:R-:W-:Y:S02]  /*1410*/  ISETP.NE.AND P2, PT, R52, 0x2, PT ;  /* 0x000000023400780c */ /* 0x000fe40003f45270 */
[----:B------:R-:W-:-:S02]  /*1420*/  IADD3 R55, PT, PT, R32, R37, R39 ;  /* 0x0000002520377210 */ /* 0x000fc40007ffe027 */
[----:B------:R-:W-:Y:S02]  /*1430*/  SEL R39, RZ, 0xffffffff, P1 ;  /* 0xffffffffff277807 */ /* 0x000fe40000800000 */
[----:B------:R-:W-:-:S03]  /*1440*/  IADD3 R52, PT, PT, R34, R55, R28 ;  /* 0x0000003722347210 */ /* 0x000fc60007ffe01c */
[----:B------:R-:W-:Y:S02]  /*1450*/  @!P0 SEL R39, RZ, 0xffffffff, P2 ;  /* 0xffffffffff278807 */ /* 0x000fe40001000000 */
[----:B------:R-:W-:Y:S02]  /*1460*/  ISETP.NE.AND P0, PT, R49, RZ, PT ;  /* 0x000000ff3100720c */ /* 0x000fe40003f05270 */
[----:B------:R-:W-:Y:S02]  /*1470*/  IADD3 R52, PT, PT, R41, R52, R43 ;  /* 0x0000003429347210 */ /* 0x000fe40007ffe02b */
[----:B------:R-:W-:Y:S02]  /*1480*/  LOP3.LUT R57, R39, 0x1, RZ, 0xc0, !PT ;  /* 0x0000000127397812 */ /* 0x000fe400078ec0ff */
[----:B------:R-:W-:Y:S02]  /*1490*/  LOP3.LUT R55, R52, 0xff, RZ, 0xc0, !PT ;  /* 0x000000ff34377812 */ /* 0x000fe400078ec0ff */
[----:B------:R-:W-:-:S02]  /*14a0*/  SHF.R.U32.HI R39, RZ, 0x4, R21 ;  /* 0x00000004ff277819 */ /* 0x000fc40000011615 */
[----:B------:R-:W-:Y:S01]  /*14b0*/  LOP3.LUT R48, R48, R57, RZ, 0xfc, !PT ;  /* 0x0000003930307212 */ /* 0x000fe200078efcff */
[----:B------:R-:W-:Y:S01]  /*14c0*/  IMAD.IADD R55, R55, 0x1, R36 ;  /* 0x0000000137377824 */ /* 0x000fe200078e0224 */
[----:B------:R-:W-:Y:S01]  /*14d0*/  LOP3.LUT R39, R39, 0x1, RZ, 0xc0, !PT ;  /* 0x0000000127277812 */ /* 0x000fe200078ec0ff */
[----:B------:R-:W-:Y:S06]  /*14e0*/  @!P0 BRA `(.L_x_4) ;  /* 0x0000000000108947 */ /* 0x000fec0003800000 */
[----:B------:R-:W-:Y:S01]  /*14f0*/  LOP3.LUT R52, R55, 0xfe, RZ, 0xc0, !PT ;  /* 0x000000fe37347812 */ /* 0x000fe200078ec0ff */
[----:B------:R-:W-:-:S03]  /*1500*/  IMAD.MOV.U32 R57, RZ, RZ, 0x4 ;  /* 0x00000004ff397424 */ /* 0x000fc600078e00ff */
[----:B------:R-:W-:-:S13]  /*1510*/  ISETP.NE.AND P1, PT, R52, 0x2, PT ;  /* 0x000000023400780c */ /* 0x000fda0003f25270 */
[----:B------:R-:W-:Y:S05]  /*1520*/  @!P1 BRA `(.L_x_5) ;  /* 0x00000000000c9947 */ /* 0x000fea0003800000 */
.L_x_4:
[----:B------:R-:W-:-:S04]  /*1530*/  ISETP.NE.AND P1, PT, R55, 0x3, PT ;  /* 0x000000033700780c */ /* 0x000fc80003f25270 */
[----:B------:R-:W-:-:S04]  /*1540*/  SEL R52, RZ, 0x4, P1 ;  /* 0x00000004ff347807 */ /* 0x000fc80000800000 */
[----:B------:R-:W-:-:S07]  /*1550*/  SEL R57, R52, RZ, !P0 ;  /* 0x000000ff34397207 */ /* 0x000fce0004000000 */
.L_x_5:
[----:B------:R-:W-:Y:S05]  /*1560*/  BSYNC.RECONVERGENT B0 ;  /* 0x0000000000007941 */ /* 0x000fea0003800200 */
.L_x_3:
[----:B------:R-:W-:Y:S01]  /*1570*/  IADD3 R52, PT, PT, R51, R32, R37 ;  /* 0x0000002033347210 */ /* 0x000fe20007ffe025 */
[----:B------:R-:W-:Y:S01]  /*1580*/  UMOV UR4, URZ ;  /* 0x000000ff00047c82 */ /* 0x000fe20008000000 */
[----:B------:R-:W-:Y:S01]  /*1590*/  ISETP.NE.AND P0, PT, R34, RZ, PT ;  /* 0x000000ff2200720c */ /* 0x000fe20003f05270 */
[----:B------:R-:W-:Y:S01]  /*15a0*/  BSSY.RECONVERGENT B0, `(.L_x_6) ;  /* 0x0000010000007945 */ /* 0x000fe20003800200 */
[----:B------:R-:W-:Y:S02]  /*15b0*/  IADD3 R52, PT, PT, R33, R52, R49 ;  /* 0x0000003421347210 */ /* 0x000fe40007ffe031 */
[----:B------:R-:W-:Y:S02]  /*15c0*/  SHF.R.U32.HI R37, RZ, 0x5, R21 ;  /* 0x00000005ff257819 */ /* 0x000fe40000011615 */
[----:B------:R-:W-:Y:S02]  /*15d0*/  IADD3 R52, PT, PT, R36, R52, R41 ;  /* 0x0000003424347210 */ /* 0x000fe40007ffe029 */
[----:B------:R-:W-:-:S02]  /*15e0*/  LOP3.LUT R48, R48, R57, RZ, 0xfc, !PT ;  /* 0x0000003930307212 */ /* 0x000fc400078efcff */
[----:B------:R-:W-:Y:S02]  /*15f0*/  LOP3.LUT R52, R52, 0xff, RZ, 0xc0, !PT ;  /* 0x000000ff34347812 */ /* 0x000fe400078ec0ff */
[----:B------:R-:W-:-:S03]  /*1600*/  LOP3.LUT R37, R37, 0x1, RZ, 0xc0, !PT ;  /* 0x0000000125257812 */ /* 0x000fc600078ec0ff */
[----:B------:R-:W-:Y:S01]  /*1610*/  IMAD.IADD R52, R52, 0x1, R39 ;  /* 0x0000000134347824 */ /* 0x000fe200078e0227 */
[----:B------:R-:W-:Y:S06]  /*1620*/  @!P0 BRA `(.L_x_7) ;  /* 0x0000000000108947 */ /* 0x000fec0003800000 */
[----:B------:R-:W-:-:S04]  /*1630*/  LOP3.LUT R21, R52, 0xfe, RZ, 0xc0, !PT ;  /* 0x000000fe34157812 */ /* 0x000fc800078ec0ff */
[----:B------:R-:W-:Y:S01]  /*1640*/  ISETP.NE.AND P1, PT, R21, 0x2, PT ;  /* 0x000000021500780c */ /* 0x000fe20003f25270 */
[----:B------:R-:W-:-:S12]  /*1650*/  IMAD.MOV.U32 R21, RZ, RZ, 0x8 ;  /* 0x00000008ff157424 */ /* 0x000fd800078e00ff */
[----:B------:R-:W-:Y:S05]  /*1660*/  @!P1 BRA `(.L_x_8) ;  /* 0x00000000000c9947 */ /* 0x000fea0003800000 */
.L_x_7:
[----:B------:R-:W-:-:S04]  /*1670*/  ISETP.NE.AND P1, PT, R52, 0x3, PT ;  /* 0x000000033400780c */ /* 0x000fc80003f25270 */
[----:B------:R-:W-:-:S04]  /*1680*/  SEL R21, RZ, 0x8, P1 ;  /* 0x00000008ff157807 */ /* 0x000fc80000800000 */
[----:B------:R-:W-:-:S07]  /*1690*/  SEL R21, R21, RZ, !P0 ;  /* 0x000000ff15157207 */ /* 0x000fce0004000000 */
.L_x_8:
[----:B------:R-:W-:Y:S05]  /*16a0*/  BSYNC.RECONVERGENT B0 ;  /* 0x0000000000007941 */ /* 0x000fea0003800200 */
.L_x_6:
[----:B------:R-:W-:Y:S01]  /*16b0*/  IADD3 R32, PT, PT, R22, R51, R32 ;  /* 0x0000003316207210 */ /* 0x000fe20007ffe020 */
[----:B------:R-:W-:Y:S01]  /*16c0*/  ULOP3.LUT UR6, UR4, UR6, UR5, 0xfe, !UPT ;  /* 0x0000000604067292 */ /* 0x000fe2000f8efe05 */
[----:B------:R-:W-:Y:S01]  /*16d0*/  ISETP.NE.AND P0, PT, R33, RZ, PT ;  /* 0x000000ff2100720c */ /* 0x000fe20003f05270 */
[----:B------:R-:W-:Y:S01]  /*16e0*/  BSSY.RECONVERGENT B0, `(.L_x_9) ;  /* 0x000000f000007945 */ /* 0x000fe20003800200 */
[----:B------:R-:W-:Y:S01]  /*16f0*/  IADD3 R32, PT, PT, R47, R32, R34 ;  /* 0x000000202f207210 */ /* 0x000fe20007ffe022 */
[----:B------:R-:W-:Y:S01]  /*1700*/  UMOV UR5, URZ ;  /* 0x000000ff00057c82 */ /* 0x000fe20008000000 */
[----:B------:R-:W-:Y:S02]  /*1710*/  LOP3.LUT R54, R48, R21, RZ, 0xfc, !PT ;  /* 0x0000001530367212 */ /* 0x000fe400078efcff */
[----:B------:R-:W-:-:S04]  /*1720*/  IADD3 R32, PT, PT, R39, R32, R36 ;  /* 0x0000002027207210 */ /* 0x000fc80007ffe024 */
[----:B------:R-:W-:-:S05]  /*1730*/  LOP3.LUT R32, R32, 0xff, RZ, 0xc0, !PT ;  /* 0x000000ff20207812 */ /* 0x000fca00078ec0ff */
[----:B------:R-:W-:Y:S01]  /*1740*/  IMAD.IADD R32, R32, 0x1, R37 ;  /* 0x0000000120207824 */ /* 0x000fe200078e0225 */
[----:B------:R-:W-:Y:S06]  /*1750*/  @!P0 BRA `(.L_x_10) ;  /* 0x0000000000108947 */ /* 0x000fec0003800000 */
[----:B------:R-:W-:-:S04]  /*1760*/  LOP3.LUT R21, R32, 0xfe, RZ, 0xc0, !PT ;  /* 0x000000fe20157812 */ /* 0x000fc800078ec0ff */
[----:B------:R-:W-:Y:S01]  /*1770*/  ISETP.NE.AND P1, PT, R21, 0x2, PT ;  /* 0x000000021500780c */ /* 0x000fe20003f25270 */
[----:B------:R-:W-:-:S12]  /*1780*/  IMAD.MOV.U32 R21, RZ, RZ, 0x10 ;  /* 0x00000010ff157424 */ /* 0x000fd800078e00ff */
[----:B------:R-:W-:Y:S05]  /*1790*/  @!P1 BRA `(.L_x_11) ;  /* 0x00000000000c9947 */ /* 0x000fea0003800000 */
.L_x_10:
[----:B------:R-:W-:-:S04]  /*17a0*/  ISETP.NE.AND P1, PT, R32, 0x3, PT ;  /* 0x000000032000780c */ /* 0x000fc80003f25270 */
[----:B------:R-:W-:-:S04]  /*17b0*/  SEL R21, RZ, 0x10, P1 ;  /* 0x00000010ff157807 */ /* 0x000fc80000800000 */
[----:B------:R-:W-:-:S07]  /*17c0*/  SEL R21, R21, RZ, !P0 ;  /* 0x000000ff15157207 */ /* 0x000fce0004000000 */
.L_x_11:
[----:B------:R-:W-:Y:S05]  /*17d0*/  BSYNC.RECONVERGENT B0 ;  /* 0x0000000000007941 */ /* 0x000fea0003800200 */
.L_x_9:
[----:B------:R-:W-:Y:S01]  /*17e0*/  IADD3 R51, PT, PT, R30, R22, R51 ;  /* 0x000000161e337210 */ /* 0x000fe20007ffe033 */
[----:B------:R-:W-:Y:S01]  /*17f0*/  UMOV UR4, URZ ;  /* 0x000000ff00047c82 */ /* 0x000fe20008000000 */
[----:B------:R-:W-:Y:S01]  /*1800*/  ISETP.NE.AND P0, PT, R47, RZ, PT ;  /* 0x000000ff2f00720c */ /* 0x000fe20003f05270 */
[----:B------:R-:W-:Y:S01]  /*1810*/  BSSY.RECONVERGENT B0, `(.L_x_12) ;  /* 0x0000011000007945 */ /* 0x000fe20003800200 */
[----:B------:R-:W-:Y:S02]  /*1820*/  IADD3 R32, PT, PT, R42, R51, R33 ;  /* 0x000000332a207210 */ /* 0x000fe40007ffe021 */
[----:B------:R-:W-:Y:S02]  /*1830*/  SHF.R.U64 R52, R2, 0x16, R3 ;  /* 0x0000001602347819 */ /* 0x000fe40000001203 */
[----:B------:R-:W-:Y:S02]  /*1840*/  IADD3 R32, PT, PT, R37, R32, R39 ;  /* 0x0000002025207210 */ /* 0x000fe40007ffe027 */
[----:B------:R-:W-:-:S02]  /*1850*/  LOP3.LUT R51, R52, 0x1, RZ, 0xc0, !PT ;  /* 0x0000000134337812 */ /* 0x000fc400078ec0ff */
[----:B------:R-:W-:Y:S02]  /*1860*/  LOP3.LUT R48, R32, 0xff, RZ, 0xc0, !PT ;  /* 0x000000ff20307812 */ /* 0x000fe400078ec0ff */
[----:B------:R-:W-:Y:S02]  /*1870*/  LOP3.LUT R21, R54, R21, RZ, 0xfc, !PT ;  /* 0x0000001536157212 */ /* 0x000fe400078efcff */
[----:B------:R-:W-:Y:S01]  /*1880*/  LOP3.LUT R32, R52, 0x1, RZ, 0xc0, !PT ;  /* 0x0000000134207812 */ /* 0x000fe200078ec0ff */
[----:B------:R-:W-:Y:S01]  /*1890*/  IMAD.IADD R48, R48, 0x1, R51 ;  /* 0x0000000130307824 */ /* 0x000fe200078e0233 */
[----:B------:R-:W-:Y:S06]  /*18a0*/  @!P0 BRA `(.L_x_13) ;  /* 0x0000000000108947 */ /* 0x000fec0003800000 */
[----:B------:R-:W-:-:S04]  /*18b0*/  LOP3.LUT R52, R48, 0xfe, RZ, 0xc0, !PT ;  /* 0x000000fe30347812 */ /* 0x000fc800078ec0ff */
[----:B------:R-:W-:Y:S01]  /*18c0*/  ISETP.NE.AND P1, PT, R52, 0x2, PT ;  /* 0x000000023400780c */ /* 0x000fe20003f25270 */
[----:B------:R-:W-:-:S12]  /*18d0*/  IMAD.MOV.U32 R52, RZ, RZ, 0x20 ;  /* 0x00000020ff347424 */ /* 0x000fd800078e00ff */
[----:B------:R-:W-:Y:S05]  /*18e0*/  @!P1 BRA `(.L_x_14) ;  /* 0x00000000000c9947 */ /* 0x000fea0003800000 */
.L_x_13:
[----:B------:R-:W-:-:S04]  /*18f0*/  ISETP.NE.AND P1, PT, R48, 0x3, PT ;  /* 0x000000033000780c */ /* 0x000fc80003f25270 */
[----:B------:R-:W-:-:S04]  /*1900*/  SEL R52, RZ, 0x20, P1 ;  /* 0x00000020ff347807 */ /* 0x000fc80000800000 */
[----:B------:R-:W-:-:S07]  /*1910*/  SEL R52, R52, RZ, !P0 ;  /* 0x000000ff34347207 */ /* 0x000fce0004000000 */
.L_x_14:
[----:B------:R-:W-:Y:S05]  /*1920*/  BSYNC.RECONVERGENT B0 ;  /* 0x0000000000007941 */ /* 0x000fea0003800200 */
.L_x_12:
[----:B------:R-:W-:Y:S01]  /*1930*/  IADD3 R22, PT, PT, R29, R30, R22 ;  /* 0x0000001e1d167210 */ /* 0x000fe20007ffe016 */
[----:B------:R-:W-:Y:S01]  /*1940*/  BSSY.RECONVERGENT B0, `(.L_x_15) ;  /* 0x0000015000007945 */ /* 0x000fe20003800200 */
[----:B------:R-:W-:Y:S02]  /*1950*/  ISETP.NE.AND P0, PT, R42, RZ, PT ;  /* 0x000000ff2a00720c */ /* 0x000fe40003f05270 */
[----:B------:R-:W-:Y:S01]  /*1960*/  SHF.R.U64 R48, R2, 0x18, R3 ;  /* 0x0000001802307819 */ /* 0x000fe20000001203 */
[----:B------:R-:W-:Y:S01]  /*1970*/  IMAD.IADD R22, R22, 0x1, R47 ;  /* 0x0000000116167824 */ /* 0x000fe200078e022f */
[----:B------:R-:W-:Y:S02]  /*1980*/  SHF.R.U32.HI R56, RZ, 0x17, R2 ;  /* 0x00000017ff387819 */ /* 0x000fe40000011602 */
[----:B------:R-:W-:Y:S02]  /*1990*/  LOP3.LUT R48, R48, 0xffff, RZ, 0xc0, !PT ;  /* 0x0000ffff30307812 */ /* 0x000fe400078ec0ff */
[----:B------:R-:W-:-:S02]  /*19a0*/  LEA.HI R22, R35, R22, RZ, 0x11 ;  /* 0x0000001623167211 */ /* 0x000fc400078f88ff */
[----:B------:R-:W-:Y:S02]  /*19b0*/  LOP3.LUT R56, R56, 0x1, RZ, 0xc0, !PT ;  /* 0x0000000138387812 */ /* 0x000fe400078ec0ff */
[----:B------:R-:W-:Y:S02]  /*19c0*/  IADD3 R22, PT, PT, R32, R22, R37 ;  /* 0x0000001620167210 */ /* 0x000fe40007ffe025 */
[----:B------:R-:W-:Y:S02]  /*19d0*/  SHF.R.U32.HI R54, RZ, 0x2, R48 ;  /* 0x00000002ff367819 */ /* 0x000fe40000011630 */
        /* <DEDUP_REMOVED lines=8> */
.L_x_16:
[----:B------:R-:W-:-:S04]  /*1a60*/  ISETP.NE.AND P1, PT, R55, 0x3, PT ;  /* 0x000000033700780c */ /* 0x000fc80003f25270 */
[----:B------:R-:W-:-:S04]  /*1a70*/  SEL R54, RZ, 0x40, P1 ;  /* 0x00000040ff367807 */ /* 0x000fc80000800000 */
[----:B------:R-:W-:-:S07]  /*1a80*/  SEL R54, R54, RZ, !P0 ;  /* 0x000000ff36367207 */ /* 0x000fce0004000000 */
.L_x_17:
[----:B------:R-:W-:Y:S05]  /*1a90*/  BSYNC.RECONVERGENT B0 ;  /* 0x0000000000007941 */ /* 0x000fea0003800200 */
.L_x_15:
[----:B------:R-:W-:Y:S01]  /*1aa0*/  SHF.R.S64 R55, R2, 0x8, R3 ;  /* 0x0000000802377819 */ /* 0x000fe20000001003 */
[----:B------:R-:W-:Y:S01]  /*1ab0*/  IMAD.IADD R29, R30, 0x1, R29 ;  /* 0x000000011e1d7824 */ /* 0x000fe200078e021d */
[----:B------:R-:W-:Y:S01]  /*1ac0*/  LOP3.LUT R21, R54, R21, R52, 0xfe, !PT ;  /* 0x0000001536157212 */ /* 0x000fe200078efe34 */
[----:B------:R-:W-:Y:S01]  /*1ad0*/  ULOP3.LUT UR4, UR4, UR6, UR5, 0xfe, !UPT ;  /* 0x0000000604047292 */ /* 0x000fe2000f8efe05 */
[----:B------:R-:W-:Y:S01]  /*1ae0*/  LOP3.LUT R55, R55, 0xff, RZ, 0xc0, !PT ;  /* 0x000000ff37377812 */ /* 0x000fe200078ec0ff */
[----:B------:R-:W-:Y:S01]  /*1af0*/  BSSY.RECONVERGENT B0, `(.L_x_18) ;  /* 0x0000030000007945 */ /* 0x000fe20003800200 */
[----:B------:R-:W-:Y:S01]  /*1b00*/  IADD3 R29, PT, PT, R42, R53, R29 ;  /* 0x000000352a1d7210 */ /* 0x000fe20007ffe01d */
[----:B------:R-:W-:Y:S01]  /*1b10*/  UMOV UR6, URZ ;  /* 0x000000ff00067c82 */ /* 0x000fe20008000000 */
[----:B------:R-:W-:Y:S02]  /*1b20*/  SHF.R.U64 R57, R55, 0x7, RZ ;  /* 0x0000000737397819 */ /* 0x000fe400000012ff */
[----:B------:R-:W-:-:S02]  /*1b30*/  IADD3 R29, PT, PT, R51, R29, R40 ;  /* 0x0000001d331d7210 */ /* 0x000fc40007ffe028 */
[----:B------:R-:W-:Y:S02]  /*1b40*/  ISETP.NE.U32.AND P0, PT, R57, RZ, PT ;  /* 0x000000ff3900720c */ /* 0x000fe40003f05070 */
[----:B------:R-:W-:Y:S02]  /*1b50*/  IADD3 R29, PT, PT, R27, R29, R56 ;  /* 0x0000001d1b1d7210 */ /* 0x000fe40007ffe038 */
[----:B------:R-:W-:Y:S02]  /*1b60*/  ISETP.NE.U32.AND.EX P0, PT, RZ, RZ, PT, P0 ;  /* 0x000000ffff00720c */ /* 0x000fe40003f05100 */
[C---:B------:R-:W-:Y:S02]  /*1b70*/  ISETP.NE.AND P1, PT, R29.reuse, 0x3, PT ;  /* 0x000000031d00780c */ /* 0x040fe40003f25270 */
[----:B------:R-:W-:Y:S02]  /*1b80*/  LOP3.LUT R29, R29, 0xfffffffe, RZ, 0xc0, !PT ;  /* 0xfffffffe1d1d7812 */ /* 0x000fe400078ec0ff */
[----:B------:R-:W-:Y:S01]  /*1b90*/  IADD3 R31, PT, PT, R28, R46, R31 ;  /* 0x0000002e1c1f7210 */ /* 0x000fe20007ffe01f */
[----:B------:R-:W-:Y:S01]  /*1ba0*/  IMAD.MOV.U32 R46, RZ, RZ, RZ ;  /* 0x000000ffff2e7224 */ /* 0x000fe200078e00ff */
[----:B------:R-:W-:-:S02]  /*1bb0*/  IADD3 R50, PT, PT, R49, R28, R50 ;  /* 0x0000001c31327210 */ /* 0x000fc40007ffe032 */
[----:B------:R-:W-:Y:S02]  /*1bc0*/  SHF.R.U64 R52, R2, 0x18, R3 ;  /* 0x0000001802347819 */ /* 0x000fe40000001203 */
[----:B------:R-:W-:Y:S02]  /*1bd0*/  IADD3 R50, PT, PT, R41, R50, R44 ;  /* 0x0000003229327210 */ /* 0x000fe40007ffe02c */
[----:B------:R-:W-:Y:S02]  /*1be0*/  @P0 LOP3.LUT R55, R55, 0xffffff00, RZ, 0xfc, !PT ;  /* 0xffffff0037370812 */ /* 0x000fe400078efcff */
[----:B------:R-:W-:Y:S02]  /*1bf0*/  LOP3.LUT R46, R46, UR4, RZ, 0xfc, !PT ;  /* 0x000000042e2e7c12 */ /* 0x000fe4000f8efcff */
[----:B------:R-:W-:Y:S02]  /*1c00*/  PRMT R30, R55, 0x8880, RZ ;  /* 0x00008880371e7816 */ /* 0x000fe400000000ff */
[----:B------:R-:W-:-:S02]  /*1c10*/  SHF.R.U32.HI R53, RZ, 0x3, R48 ;  /* 0x00000003ff357819 */ /* 0x000fc40000011630 */
[----:B------:R-:W-:Y:S02]  /*1c20*/  ISETP.GT.AND P0, PT, R30, -0x1, PT ;  /* 0xffffffff1e00780c */ /* 0x000fe40003f04270 */
[----:B------:R-:W-:Y:S02]  /*1c30*/  SEL R30, RZ, 0x80, P1 ;  /* 0x00000080ff1e7807 */ /* 0x000fe40000800000 */
[----:B------:R-:W-:Y:S02]  /*1c40*/  ISETP.NE.AND P1, PT, R29, 0x2, PT ;  /* 0x000000021d00780c */ /* 0x000fe40003f25270 */
[----:B------:R-:W-:Y:S02]  /*1c50*/  SEL R30, R30, RZ, P0 ;  /* 0x000000ff1e1e7207 */ /* 0x000fe40000000000 */
[----:B------:R-:W-:Y:S02]  /*1c60*/  IADD3 R29, PT, PT, R43, R31, R38 ;  /* 0x0000001f2b1d7210 */ /* 0x000fe40007ffe026 */
[----:B------:R-:W-:-:S03]  /*1c70*/  LOP3.LUT R31, R52, 0x1, RZ, 0xc0, !PT ;  /* 0x00000001341f7812 */ /* 0x000fc600078ec0ff */
[----:B------:R-:W-:Y:S02]  /*1c80*/  @!P0 SEL R30, R30, 0x80, P1 ;  /* 0x000000801e1e8807 */ /* 0x000fe40000800000 */
[----:B------:R-:W-:Y:S02]  /*1c90*/  ISETP.NE.AND P0, PT, R43, RZ, PT ;  /* 0x000000ff2b00720c */ /* 0x000fe40003f05270 */
[----:B------:R-:W-:Y:S02]  /*1ca0*/  LOP3.LUT R55, R21, R30, RZ, 0xfc, !PT ;  /* 0x0000001e15377212 */ /* 0x000fe400078efcff */
[----:B------:R-:W-:Y:S02]  /*1cb0*/  SHF.R.U32.HI R21, RZ, 0x1, R48 ;  /* 0x00000001ff157819 */ /* 0x000fe40000011630 */
[----:B------:R-:W-:Y:S02]  /*1cc0*/  LOP3.LUT R30, R52, 0x1, RZ, 0xc0, !PT ;  /* 0x00000001341e7812 */ /* 0x000fe400078ec0ff */
[----:B------:R-:W-:-:S04]  /*1cd0*/  LOP3.LUT R21, R21, 0x1, RZ, 0xc0, !PT ;  /* 0x0000000115157812 */ /* 0x000fc800078ec0ff */
[----:B------:R-:W-:Y:S02]  /*1ce0*/  IADD3 R52, PT, PT, R21, R50, R30 ;  /* 0x0000003215347210 */ /* 0x000fe40007ffe01e */
[C---:B------:R-:W-:Y:S01]  /*1cf0*/  SHF.L.U64.HI R50, R55.reuse, 0x8, R46 ;  /* 0x0000000837327819 */ /* 0x040fe2000001022e */
[----:B------:R-:W-:Y:S01]  /*1d00*/  IMAD.SHL.U32 R55, R55, 0x100, RZ ;  /* 0x0000010037377824 */ /* 0x000fe200078e00ff */
[----:B------:R-:W-:Y:S02]  /*1d10*/  IADD3 R46, PT, PT, R31, R29, R4 ;  /* 0x0000001d1f2e7210 */ /* 0x000fe40007ffe004 */
[----:B------:R-:W-:Y:S02]  /*1d20*/  LOP3.LUT R29, R52, 0xff, RZ, 0xc0, !PT ;  /* 0x000000ff341d7812 */ /* 0x000fe400078ec0ff */
[----:B------:R-:W-:Y:S01]  /*1d30*/  LOP3.LUT R52, R55, R20, RZ, 0xfc, !PT ;  /* 0x0000001437347212 */ /* 0x000fe200078efcff */
[----:B------:R-:W-:Y:S01]  /*1d40*/  IMAD.IADD R46, R46, 0x1, R21 ;  /* 0x000000012e2e7824 */ /* 0x000fe200078e0215 */
[----:B------:R-:W-:Y:S01]  /*1d50*/  LOP3.LUT R20, R53, 0x1, RZ, 0xc0, !PT ;  /* 0x0000000135147812 */ /* 0x000fe200078ec0ff */
[----:B------:R-:W-:Y:S01]  /*1d60*/  IMAD.IADD R29, R29, 0x1, R22 ;  /* 0x000000011d1d7824 */ /* 0x000fe200078e0216 */
[----:B------:R-:W-:Y:S06]  /*1d70*/  @!P0 BRA `(.L_x_19) ;  /* 0x0000000000108947 */ /* 0x000fec0003800000 */
[----:B------:R-:W-:Y:S01]  /*1d80*/  LOP3.LUT R53, R29, 0xfe, RZ, 0xc0, !PT ;  /* 0x000000fe1d357812 */ /* 0x000fe200078ec0ff */
[----:B------:R-:W-:-:S03]  /*1d90*/  IMAD.MOV.U32 R55, RZ, RZ, 0x2 ;  /* 0x00000002ff377424 */ /* 0x000fc600078e00ff */
[----:B------:R-:W-:-:S13]  /*1da0*/  ISETP.NE.AND P1, PT, R53, 0x2, PT ;  /* 0x000000023500780c */ /* 0x000fda0003f25270 */
[----:B------:R-:W-:Y:S05]  /*1db0*/  @!P1 BRA `(.L_x_20) ;  /* 0x00000000000c9947 */ /* 0x000fea0003800000 */
.L_x_19:
[----:B------:R-:W-:-:S04]  /*1dc0*/  ISETP.NE.AND P1, PT, R29, 0x3, PT ;  /* 0x000000031d00780c */ /* 0x000fc80003f25270 */
[----:B------:R-:W-:-:S04]  /*1dd0*/  SEL R29, RZ, 0x2, P1 ;  /* 0x00000002ff1d7807 */ /* 0x000fc80000800000 */
[----:B------:R-:W-:-:S07]  /*1de0*/  SEL R55, R29, RZ, !P0 ;  /* 0x000000ff1d377207 */ /* 0x000fce0004000000 */
.L_x_20:
[----:B------:R-:W-:Y:S05]  /*1df0*/  BSYNC.RECONVERGENT B0 ;  /* 0x0000000000007941 */ /* 0x000fea0003800200 */
.L_x_18:
        /* <DEDUP_REMOVED lines=9> */
[----:B------:R-:W-:Y:S02]  /*1e90*/  IADD3 R29, PT, PT, R36, R29, R43 ;  /* 0x0000001d241d7210 */ /* 0x000fe40007ffe02b */
[----:B------:R-:W-:Y:S02]  /*1ea0*/  SHF.R.U32.HI R46, RZ, 0x4, R48 ;  /* 0x00000004ff2e7819 */ /* 0x000fe40000011630 */
[----:B------:R-:W-:Y:S02]  /*1eb0*/  @!P0 SEL R28, RZ, 0xffffffff, P2 ;  /* 0xffffffffff1c8807 */ /* 0x000fe40001000000 */
[----:B------:R-:W-:Y:S02]  /*1ec0*/  ISETP.NE.AND P0, PT, R41, RZ, PT ;  /* 0x000000ff2900720c */ /* 0x000fe40003f05270 */
[----:B------:R-:W-:-:S02]  /*1ed0*/  IADD3 R29, PT, PT, R22, R29, R21 ;  /* 0x0000001d161d7210 */ /* 0x000fc40007ffe015 */
[----:B------:R-:W-:Y:S02]  /*1ee0*/  LOP3.LUT R28, R28, 0x1, RZ, 0xc0, !PT ;  /* 0x000000011c1c7812 */ /* 0x000fe400078ec0ff */
[----:B------:R-:W-:Y:S02]  /*1ef0*/  LOP3.LUT R53, R29, 0xff, RZ, 0xc0, !PT ;  /* 0x000000ff1d357812 */ /* 0x000fe400078ec0ff */
[----:B------:R-:W-:Y:S02]  /*1f00*/  LOP3.LUT R28, R55, R28, RZ, 0xfc, !PT ;  /* 0x0000001c371c7212 */ /* 0x000fe400078efcff */
[----:B------:R-:W-:Y:S01]  /*1f10*/  LOP3.LUT R29, R46, 0x1, RZ, 0xc0, !PT ;  /* 0x000000012e1d7812 */ /* 0x000fe200078ec0ff */
[----:B------:R-:W-:Y:S02]  /*1f20*/  IMAD.IADD R53, R53, 0x1, R20 ;  /* 0x0000000135357824 */ /* 0x000fe400078e0214 */
[----:B------:R-:W-:Y:S05]  /*1f30*/  @!P0 BRA `(.L_x_22) ;  /* 0x0000000000108947 */ /* 0x000fea0003800000 */
[----:B------:R-:W-:Y:S01]  /*1f40*/  LOP3.LUT R46, R53, 0xfe, RZ, 0xc0, !PT ;  /* 0x000000fe352e7812 */ /* 0x000fe200078ec0ff */
[----:B------:R-:W-:-:S03]  /*1f50*/  IMAD.MOV.U32 R55, RZ, RZ, 0x4 ;  /* 0x00000004ff377424 */ /* 0x000fc600078e00ff */
[----:B------:R-:W-:-:S13]  /*1f60*/  ISETP.NE.AND P1, PT, R46, 0x2, PT ;  /* 0x000000022e00780c */ /* 0x000fda0003f25270 */
[----:B------:R-:W-:Y:S05]  /*1f70*/  @!P1 BRA `(.L_x_23) ;  /* 0x00000000000c9947 */ /* 0x000fea0003800000 */
.L_x_22:
[----:B------:R-:W-:-:S04]  /*1f80*/  ISETP.NE.AND P1, PT, R53, 0x3, PT ;  /* 0x000000033500780c */ /* 0x000fc80003f25270 */
[----:B------:R-:W-:-:S04]  /*1f90*/  SEL R46, RZ, 0x4, P1 ;  /* 0x00000004ff2e7807 */ /* 0x000fc80000800000 */
[----:B------:R-:W-:-:S07]  /*1fa0*/  SEL R55, R46, RZ, !P0 ;  /* 0x000000ff2e377207 */ /* 0x000fce0004000000 */
.L_x_23:
[----:B------:R-:W-:Y:S05]  /*1fb0*/  BSYNC.RECONVERGENT B0 ;  /* 0x0000000000007941 */ /* 0x000fea0003800200 */
.L_x_21:
        /* <DEDUP_REMOVED lines=16> */
.L_x_25:
[----:B------:R-:W-:-:S04]  /*20c0*/  ISETP.NE.AND P1, PT, R46, 0x3, PT ;  /* 0x000000032e00780c */ /* 0x000fc80003f25270 */
[----:B------:R-:W-:-:S04]  /*20d0*/  SEL R46, RZ, 0x8, P1 ;  /* 0x00000008ff2e7807 */ /* 0x000fc80000800000 */
[----:B------:R-:W-:-:S07]  /*20e0*/  SEL R48, R46, RZ, !P0 ;  /* 0x000000ff2e307207 */ /* 0x000fce0004000000 */
.L_x_26:
[----:B------:R-:W-:Y:S05]  /*20f0*/  BSYNC.RECONVERGENT B0 ;  /* 0x0000000000007941 */ /* 0x000fea0003800200 */
.L_x_24:
        /* <DEDUP_REMOVED lines=11> */
[----:B------:R-:W-:Y:S01]  /*21b0*/  LOP3.LUT R34, R49, 0xfe, RZ, 0xc0, !PT ;  /* 0x000000fe31227812 */ /* 0x000fe200078ec0ff */
[----:B------:R-:W-:-:S03]  /*21c0*/  IMAD.MOV.U32 R53, RZ, RZ, 0x10 ;  /* 0x00000010ff357424 */ /* 0x000fc600078e00ff */
[----:B------:R-:W-:-:S13]  /*21d0*/  ISETP.NE.AND P1, PT, R34, 0x2, PT ;  /* 0x000000022200780c */ /* 0x000fda0003f25270 */
[----:B------:R-:W-:Y:S05]  /*21e0*/  @!P1 BRA `(.L_x_29) ;  /* 0x00000000000c9947 */ /* 0x000fea0003800000 */
.L_x_28:
[----:B------:R-:W-:-:S04]  /*21f0*/  ISETP.NE.AND P1, PT, R49, 0x3, PT ;  /* 0x000000033100780c */ /* 0x000fc80003f25270 */
[----:B------:R-:W-:-:S04]  /*2200*/  SEL R34, RZ, 0x10, P1 ;  /* 0x00000010ff227807 */ /* 0x000fc80000800000 */
[----:B------:R-:W-:-:S07]  /*2210*/  SEL R53, R34, RZ, !P0 ;  /* 0x000000ff22357207 */ /* 0x000fce0004000000 */
.L_x_29:
[----:B------:R-:W-:Y:S05]  /*2220*/  BSYNC.RECONVERGENT B0 ;  /* 0x0000000000007941 */ /* 0x000fea0003800200 */
.L_x_27:
        /* <DEDUP_REMOVED lines=13> */
[----:B------:R-:W-:Y:S01]  /*2300*/  LOP3.LUT R34, R49, 0xfe, RZ, 0xc0, !PT ;  /* 0x000000fe31227812 */ /* 0x000fe200078ec0ff */
[----:B------:R-:W-:-:S03]  /*2310*/  IMAD.MOV.U32 R54, RZ, RZ, 0x20 ;  /* 0x00000020ff367424 */ /* 0x000fc600078e00ff */
[----:B------:R-:W-:-:S13]  /*2320*/  ISETP.NE.AND P1, PT, R34, 0x2, PT ;  /* 0x000000022200780c */ /* 0x000fda0003f25270 */
[----:B------:R-:W-:Y:S05]  /*2330*/  @!P1 BRA `(.L_x_32) ;  /* 0x00000000000c9947 */ /* 0x000fea0003800000 */
.L_x_31:
[----:B------:R-:W-:-:S04]  /*2340*/  ISETP.NE.AND P1, PT, R49, 0x3, PT ;  /* 0x000000033100780c */ /* 0x000fc80003f25270 */
[----:B------:R-:W-:-:S04]  /*2350*/  SEL R54, RZ, 0x20, P1 ;  /* 0x00000020ff367807 */ /* 0x000fc80000800000 */
[----:B------:R-:W-:-:S07]  /*2360*/  SEL R54, R54, RZ, !P0 ;  /* 0x000000ff36367207 */ /* 0x000fce0004000000 */
.L_x_32:
[----:B------:R-:W-:Y:S05]  /*2370*/  BSYNC.RECONVERGENT B0 ;  /* 0x0000000000007941 */ /* 0x000fea0003800200 */
.L_x_30:
[----:B------:R-:W-:Y:S01]  /*2380*/  IMAD.IADD R34, R42, 0x1, R47 ;  /* 0x000000012a227824 */ /* 0x000fe200078e022f */
[----:B------:R-:W-:Y:S01]  /*2390*/  SHF.R.U64 R48, R2, 0x17, R3 ;  /* 0x0000001702307819 */ /* 0x000fe20000001203 */
[----:B------:R-:W-:Y:S01]  /*23a0*/  BSSY.RECONVERGENT B0, `(.L_x_33) ;  /* 0x0000014000007945 */ /* 0x000fe20003800200 */
[----:B------:R-:W-:Y:S02]  /*23b0*/  ISETP.NE.AND P0, PT, R32, RZ, PT ;  /* 0x000000ff2000720c */ /* 0x000fe40003f05270 */
[----:B------:R-:W-:Y:S02]  /*23c0*/  LEA.HI R34, R35, R34, RZ, 0x11 ;  /* 0x0000002223227211 */ /* 0x000fe400078f88ff */
[----:B------:R-:W-:Y:S02]  /*23d0*/  LOP3.LUT R48, R48, 0x1, RZ, 0xc0, !PT ;  /* 0x0000000130307812 */ /* 0x000fe400078ec0ff */
[----:B------:R-:W-:Y:S02]  /*23e0*/  LOP3.LUT R49, R3, 0xffff, RZ, 0xc0, !PT ;  /* 0x0000ffff03317812 */ /* 0x000fe400078ec0ff */
[----:B------:R-:W-:-:S02]  /*23f0*/  IADD3 R34, PT, PT, R48, R34, R37 ;  /* 0x0000002230227210 */ /* 0x000fc40007ffe025 */
[----:B------:R-:W-:Y:S02]  /*2400*/  SHF.R.U32.HI R55, RZ, 0x2, R49 ;  /* 0x00000002ff377819 */ /* 0x000fe40000011631 */
[----:B------:R-:W-:-:S04]  /*2410*/  IADD3 R34, PT, PT, R33, R34, R28 ;  /* 0x0000002221227210 */ /* 0x000fc80007ffe01c */
[----:B------:R-:W-:Y:S02]  /*2420*/  LOP3.LUT R47, R34, 0xff, RZ, 0xc0, !PT ;  /* 0x000000ff222f7812 */ /* 0x000fe400078ec0ff */
[----:B------:R-:W-:Y:S02]  /*2430*/  LOP3.LUT R34, R55, 0x1, RZ, 0xc0, !PT ;  /* 0x0000000137227812 */ /* 0x000fe400078ec0ff */
[----:B------:R-:W-:Y:S01]  /*2440*/  LEA.HI R56, R2, R47, RZ, 0x1 ;  /* 0x0000002f02387211 */ /* 0x000fe200078f08ff */
[----:B------:R-:W-:Y:S01]  /*2450*/  IMAD.MOV.U32 R47, RZ, RZ, RZ ;  /* 0x000000ffff2f7224 */ /* 0x000fe200078e00ff */
[----:B------:R-:W-:Y:S06]  /*2460*/  @!P0 BRA `(.L_x_34) ;  /* 0x0000000000108947 */ /* 0x000fec0003800000 */
[----:B------:R-:W-:-:S04]  /*2470*/  LOP3.LUT R55, R56, 0xfe, RZ, 0xc0, !PT ;  /* 0x000000fe38377812 */ /* 0x000fc800078ec0ff */
[----:B------:R-:W-:Y:S01]  /*2480*/  ISETP.NE.AND P1, PT, R55, 0x2, PT ;  /* 0x000000023700780c */ /* 0x000fe20003f25270 */
[----:B------:R-:W-:-:S12]  /*2490*/  IMAD.MOV.U32 R55, RZ, RZ, 0x40 ;  /* 0x00000040ff377424 */ /* 0x000fd800078e00ff */
[----:B------:R-:W-:Y:S05]  /*24a0*/  @!P1 BRA `(.L_x_35) ;  /* 0x00000000000c9947 */ /* 0x000fea0003800000 */
.L_x_34:
[----:B------:R-:W-:-:S04]  /*24b0*/  ISETP.NE.AND P1, PT, R56, 0x3, PT ;  /* 0x000000033800780c */ /* 0x000fc80003f25270 */
[----:B------:R-:W-:-:S04]  /*24c0*/  SEL R55, RZ, 0x40, P1 ;  /* 0x00000040ff377807 */ /* 0x000fc80000800000 */
[----:B------:R-:W-:-:S07]  /*24d0*/  SEL R55, R55, RZ, !P0 ;  /* 0x000000ff37377207 */ /* 0x000fce0004000000 */
.L_x_35:
[----:B------:R-:W-:Y:S05]  /*24e0*/  BSYNC.RECONVERGENT B0 ;  /* 0x0000000000007941 */ /* 0x000fea0003800200 */
.L_x_33:
[----:B------:R-:W-:Y:S01]  /*24f0*/  SHF.R.S64 R56, R2, 0x10, R3 ;  /* 0x0000001002387819 */ /* 0x000fe20000001003 */
[----:B------:R-:W-:Y:S01]  /*2500*/  ULOP3.LUT UR4, UR4, UR6, UR5, 0xfe, !UPT ;  /* 0x0000000604047292 */ /* 0x000fe2000f8efe05 */
[----:B------:R-:W-:Y:S01]  /*2510*/  LEA.HI R35, R35, R42, RZ, 0x11 ;  /* 0x0000002a23237211 */ /* 0x000fe200078f88ff */
[----:B------:R-:W-:Y:S01]  /*2520*/  BSSY.RECONVERGENT B0, `(.L_x_36) ;  /* 0x0000034000007945 */ /* 0x000fe20003800200 */
[----:B------:R-:W-:Y:S01]  /*2530*/  LOP3.LUT R56, R56, 0xff, RZ, 0xc0, !PT ;  /* 0x000000ff38387812 */ /* 0x000fe200078ec0ff */
[----:B------:R-:W-:Y:S01]  /*2540*/  UMOV UR6, URZ ;  /* 0x000000ff00067c82 */ /* 0x000fe20008000000 */
[----:B------:R-:W-:Y:S02]  /*2550*/  LOP3.LUT R35, R35, 0xffff, RZ, 0xc0, !PT ;  /* 0x0000ffff23237812 */ /* 0x000fe400078ec0ff */
[----:B------:R-:W-:Y:S02]  /*2560*/  SHF.R.U64 R57, R56, 0x7, RZ ;  /* 0x0000000738397819 */ /* 0x000fe400000012ff */
[----:B------:R-:W-:-:S02]  /*2570*/  IADD3 R35, PT, PT, R51, R40, R35 ;  /* 0x0000002833237210 */ /* 0x000fc40007ffe023 */
[----:B------:R-:W-:Y:S02]  /*2580*/  ISETP.NE.U32.AND P0, PT, R57, RZ, PT ;  /* 0x000000ff3900720c */ /* 0x000fe40003f05070 */
[----:B------:R-:W-:Y:S02]  /*2590*/  IADD3 R35, PT, PT, R46, R35, R27 ;  /* 0x000000232e237210 */ /* 0x000fe40007ffe01b */
[----:B------:R-:W-:Y:S02]  /*25a0*/  ISETP.NE.U32.AND.EX P0, PT, RZ, RZ, PT, P0 ;  /* 0x000000ffff00720c */ /* 0x000fe40003f05100 */
[----:B------:R-:W-:Y:S02]  /*25b0*/  LEA.HI R40, R2, R35, RZ, 0x1 ;  /* 0x0000002302287211 */ /* 0x000fe400078f08ff */
[----:B------:R-:W-:Y:S02]  /*25c0*/  LOP3.LUT R53, R55, R53, R54, 0xfe, !PT ;  /* 0x0000003537357212 */ /* 0x000fe400078efe36 */
[----:B------:R-:W-:Y:S01]  /*25d0*/  IADD3 R51, PT, PT, R41, R43, R44 ;  /* 0x0000002b29337210 */ /* 0x000fe20007ffe02c */
[----:B------:R-:W-:Y:S01]  /*25e0*/  IMAD.IADD R40, R40, 0x1, R17 ;  /* 0x0000000128287824 */ /* 0x000fe200078e0211 */
[----:B------:R-:W-:-:S02]  /*25f0*/  IADD3 R38, PT, PT, R43, R38, R45 ;  /* 0x000000262b267210 */ /* 0x000fc40007ffe02d */
[----:B------:R-:W-:Y:S02]  /*2600*/  IADD3 R51, PT, PT, R22, R51, R30 ;  /* 0x0000003316337210 */ /* 0x000fe40007ffe01e */
[----:B------:R-:W-:Y:S02]  /*2610*/  ISETP.NE.AND P1, PT, R40, 0x3, PT ;  /* 0x000000032800780c */ /* 0x000fe40003f25270 */
[----:B------:R-:W-:Y:S02]  /*2620*/  @P0 LOP3.LUT R56, R56, 0xffffff00, RZ, 0xfc, !PT ;  /* 0xffffff0038380812 */ /* 0x000fe400078efcff */
[----:B------:R-:W-:Y:S02]  /*2630*/  LOP3.LUT R40, R40, 0xfffffffe, RZ, 0xc0, !PT ;  /* 0xfffffffe28287812 */ /* 0x000fe400078ec0ff */
[----:B------:R-:W-:Y:S02]  /*2640*/  PRMT R56, R56, 0x8880, RZ ;  /* 0x0000888038387816 */ /* 0x000fe400000000ff */
[----:B------:R-:W-:-:S02]  /*2650*/  SEL R42, RZ, 0x80, P1 ;  /* 0x00000080ff2a7807 */ /* 0x000fc40000800000 */
[----:B------:R-:W-:Y:S01]  /*2660*/  ISETP.NE.AND P1, PT, R40, 0x2, PT ;  /* 0x000000022800780c */ /* 0x000fe20003f25270 */
[----:B------:R-:W-:Y:S01]  /*2670*/  IMAD.MOV.U32 R35, RZ, RZ, R56 ;  /* 0x000000ffff237224 */ /* 0x000fe200078e0038 */
[C---:B------:R-:W-:Y:S02]  /*2680*/  LOP3.LUT R40, R3.reuse, 0x1, RZ, 0xc0, !PT ;  /* 0x0000000103287812 */ /* 0x040fe400078ec0ff */
[----:B------:R-:W-:Y:S02]  /*2690*/  LOP3.LUT R45, R3, 0x1, RZ, 0xc0, !PT ;  /* 0x00000001032d7812 */ /* 0x000fe400078ec0ff */
[----:B------:R-:W-:Y:S02]  /*26a0*/  ISETP.GT.AND P0, PT, R35, -0x1, PT ;  /* 0xffffffff2300780c */ /* 0x000fe40003f04270 */
[----:B------:R-:W-:Y:S02]  /*26b0*/  SHF.R.U32.HI R35, RZ, 0x1, R49 ;  /* 0x00000001ff237819 */ /* 0x000fe40000011631 */
[----:B------:R-:W-:-:S02]  /*26c0*/  SEL R42, R42, RZ, P0 ;  /* 0x000000ff2a2a7207 */ /* 0x000fc40000000000 */
[----:B------:R-:W-:Y:S02]  /*26d0*/  LOP3.LUT R35, R35, 0x1, RZ, 0xc0, !PT ;  /* 0x0000000123237812 */ /* 0x000fe400078ec0ff */
[----:B------:R-:W-:Y:S02]  /*26e0*/  IADD3 R38, PT, PT, R21, R38, R4 ;  /* 0x0000002615267210 */ /* 0x000fe40007ffe004 */
[----:B------:R-:W-:Y:S02]  /*26f0*/  IADD3 R40, PT, PT, R35, R51, R40 ;  /* 0x0000003323287210 */ /* 0x000fe40007ffe028 */
[----:B------:R-:W-:Y:S02]  /*2700*/  IADD3 R38, PT, PT, R45, R38, R0 ;  /* 0x000000262d267210 */ /* 0x000fe40007ffe000 */
[----:B------:R-:W-:Y:S02]  /*2710*/  @!P0 SEL R42, R42, 0x80, P1 ;  /* 0x000000802a2a8807 */ /* 0x000fe40000800000 */
[----:B------:R-:W-:-:S02]  /*2720*/  ISETP.NE.AND P0, PT, R21, RZ, PT ;  /* 0x000000ff1500720c */ /* 0x000fc40003f05270 */
[----:B------:R-:W-:Y:S02]  /*2730*/  LOP3.LUT R53, R53, R42, RZ, 0xfc, !PT ;  /* 0x0000002a35357212 */ /* 0x000fe400078efcff */
[----:B------:R-:W-:Y:S02]  /*2740*/  LOP3.LUT R42, R47, UR4, RZ, 0xfc, !PT ;  /* 0x000000042f2a7c12 */ /* 0x000fe4000f8efcff */
[----:B------:R-:W-:Y:S01]  /*2750*/  LOP3.LUT R51, R40, 0xff, RZ, 0xc0, !PT ;  /* 0x000000ff28337812 */ /* 0x000fe200078ec0ff */
[C---:B------:R-:W-:Y:S01]  /*2760*/  IMAD.U32 R47, R53.reuse, 0x10000, RZ ;  /* 0x00010000352f7824 */ /* 0x040fe200078e00ff */
[----:B------:R-:W-:Y:S01]  /*2770*/  SHF.L.U64.HI R53, R53, 0x10, R42 ;  /* 0x0000001035357819 */ /* 0x000fe2000001022a */
[----:B------:R-:W-:Y:S02]  /*2780*/  IMAD.IADD R40, R38, 0x1, R35 ;  /* 0x0000000126287824 */ /* 0x000fe400078e0223 */
[----:B------:R-:W-:Y:S01]  /*2790*/  IMAD.IADD R51, R51, 0x1, R34 ;  /* 0x0000000133337824 */ /* 0x000fe200078e0222 */
[----:B------:R-:W-:-:S02]  /*27a0*/  LOP3.LUT R52, R47, R52, RZ, 0xfc, !PT ;  /* 0x000000342f347212 */ /* 0x000fc400078efcff */
[----:B------:R-:W-:Y:S02]  /*27b0*/  SHF.R.U32.HI R47, RZ, 0x3, R49 ;  /* 0x00000003ff2f7819 */ /* 0x000fe40000011631 */
[----:B------:R-:W-:Y:S02]  /*27c0*/  LOP3.LUT R50, R53, R50, RZ, 0xfc, !PT ;  /* 0x0000003235327212 */ /* 0x000fe400078efcff */
[----:B------:R-:W-:Y:S01]  /*27d0*/  LOP3.LUT R47, R47, 0x1, RZ, 0xc0, !PT ;  /* 0x000000012f2f7812 */ /* 0x000fe200078ec0ff */
[----:B------:R-:W-:Y:S06]  /*27e0*/  @!P0 BRA `(.L_x_37) ;  /* 0x0000000000108947 */ /* 0x000fec0003800000 */
[----:B------:R-:W-:Y:S01]  /*27f0*/  LOP3.LUT R38, R51, 0xfe, RZ, 0xc0, !PT ;  /* 0x000000fe33267812 */ /* 0x000fe200078ec0ff */
[----:B------:R-:W-:-:S03]  /*2800*/  IMAD.MOV.U32 R53, RZ, RZ, 0x2 ;  /* 0x00000002ff357424 */ /* 0x000fc600078e00ff */
[----:B------:R-:W-:-:S13]  /*2810*/  ISETP.NE.AND P1, PT, R38, 0x2, PT ;  /* 0x000000022600780c */ /* 0x000fda0003f25270 */
[----:B------:R-:W-:Y:S05]  /*2820*/  @!P1 BRA `(.L_x_38) ;  /* 0x00000000000c9947 */ /* 0x000fea0003800000 */
.L_x_37:
[----:B------:R-:W-:-:S04]  /*2830*/  ISETP.NE.AND P1, PT, R51, 0x3, PT ;  /* 0x000000033300780c */ /* 0x000fc80003f25270 */
[----:B------:R-:W-:-:S04]  /*2840*/  SEL R38, RZ, 0x2, P1 ;  /* 0x00000002ff267807 */ /* 0x000fc80000800000 */
[----:B------:R-:W-:-:S07]  /*2850*/  SEL R53, R38, RZ, !P0 ;  /* 0x000000ff26357207 */ /* 0x000fce0004000000 */
.L_x_38:
[----:B------:R-:W-:Y:S05]  /*2860*/  BSYNC.RECONVERGENT B0 ;  /* 0x0000000000007941 */ /* 0x000fea0003800200 */
.L_x_36:
        /* <DEDUP_REMOVED lines=20> */
[----:B------:R-:W-:-:S04]  /*29b0*/  LOP3.LUT R42, R40, 0xfe, RZ, 0xc0, !PT ;  /* 0x000000fe282a7812 */ /* 0x000fc800078ec0ff */
[----:B------:R-:W-:Y:S01]  /*29c0*/  ISETP.NE.AND P1, PT, R42, 0x2, PT ;  /* 0x000000022a00780c */ /* 0x000fe20003f25270 */
[----:B------:R-:W-:-:S12]  /*29d0*/  IMAD.MOV.U32 R42, RZ, RZ, 0x4 ;  /* 0x00000004ff2a7424 */ /* 0x000fd800078e00ff */
[----:B------:R-:W-:Y:S05]  /*29e0*/  @!P1 BRA `(.L_x_41) ;  /* 0x00000000000c9947 */ /* 0x000fea0003800000 */
.L_x_40:
[----:B------:R-:W-:-:S04]  /*29f0*/  ISETP.NE.AND P1, PT, R40, 0x3, PT ;  /* 0x000000032800780c */ /* 0x000fc80003f25270 */
[----:B------:R-:W-:-:S04]  /*2a00*/  SEL R40, RZ, 0x4, P1 ;  /* 0x00000004ff287807 */ /* 0x000fc80000800000 */
[----:B------:R-:W-:-:S07]  /*2a10*/  SEL R42, R40, RZ, !P0 ;  /* 0x000000ff282a7207 */ /* 0x000fce0004000000 */
.L_x_41:
[----:B------:R-:W-:Y:S05]  /*2a20*/  BSYNC.RECONVERGENT B0 ;  /* 0x0000000000007941 */ /* 0x000fea0003800200 */
.L_x_39:
        /* <DEDUP_REMOVED lines=16> */
.L_x_43:
[----:B------:R-:W-:-:S04]  /*2b30*/  ISETP.NE.AND P1, PT, R43, 0x3, PT ;  /* 0x000000032b00780c */ /* 0x000fc80003f25270 */
[----:B------:R-:W-:-:S04]  /*2b40*/  SEL R40, RZ, 0x8, P1 ;  /* 0x00000008ff287807 */ /* 0x000fc80000800000 */
[----:B------:R-:W-:-:S07]  /*2b50*/  SEL R40, R40, RZ, !P0 ;  /* 0x000000ff28287207 */ /* 0x000fce0004000000 */
.L_x_44:
[----:B------:R-:W-:Y:S05]  /*2b60*/  BSYNC.RECONVERGENT B0 ;  /* 0x0000000000007941 */ /* 0x000fea0003800200 */
.L_x_42:
        /* <DEDUP_REMOVED lines=15> */
.L_x_46:
[----:B------:R-:W-:-:S04]  /*2c60*/  ISETP.NE.AND P1, PT, R36, 0x3, PT ;  /* 0x000000032400780c */ /* 0x000fc80003f25270 */
[----:B------:R-:W-:-:S04]  /*2c70*/  SEL R36, RZ, 0x10, P1 ;  /* 0x00000010ff247807 */ /* 0x000fc80000800000 */
[----:B------:R-:W-:-:S07]  /*2c80*/  SEL R43, R36, RZ, !P0 ;  /* 0x000000ff242b7207 */ /* 0x000fce0004000000 */
.L_x_47:
[----:B------:R-:W-:Y:S05]  /*2c90*/  BSYNC.RECONVERGENT B0 ;  /* 0x0000000000007941 */ /* 0x000fea0003800200 */
.L_x_45:
[----:B------:R-:W-:Y:S01]  /*2ca0*/  IADD3 R36, PT, PT, R32, R37, R39 ;  /* 0x0000002520247210 */ /* 0x000fe20007ffe027 */
[----:B------:R-:W-:Y:S01]  /*2cb0*/  UMOV UR4, URZ ;  /* 0x000000ff00047c82 */ /* 0x000fe20008000000 */
[----:B------:R-:W-:Y:S01]  /*2cc0*/  ISETP.NE.AND P0, PT, R28, RZ, PT ;  /* 0x000000ff1c00720c */ /* 0x000fe20003f05270 */
[----:B------:R-:W-:Y:S01]  /*2cd0*/  BSSY.RECONVERGENT B0, `(.L_x_48) ;  /* 0x0000011000007945 */ /* 0x000fe20003800200 */
[----:B------:R-:W-:Y:S02]  /*2ce0*/  IADD3 R36, PT, PT, R33, R36, R29 ;  /* 0x0000002421247210 */ /* 0x000fe40007ffe01d */
[----:B------:R-:W-:Y:S02]  /*2cf0*/  SHF.R.U32.HI R42, RZ, 0x6, R3 ;  /* 0x00000006ff2a7819 */ /* 0x000fe40000011603 */
        /* <DEDUP_REMOVED lines=11> */
.L_x_49:
[----:B------:R-:W-:-:S04]  /*2db0*/  ISETP.NE.AND P1, PT, R39, 0x3, PT ;  /* 0x000000032700780c */ /* 0x000fc80003f25270 */
[----:B------:R-:W-:-:S04]  /*2dc0*/  SEL R54, RZ, 0x20, P1 ;  /* 0x00000020ff367807 */ /* 0x000fc80000800000 */
[----:B------:R-:W-:-:S07]  /*2dd0*/  SEL R54, R54, RZ, !P0 ;  /* 0x000000ff36367207 */ /* 0x000fce0004000000 */
.L_x_50:
[----:B------:R-:W-:Y:S05]  /*2de0*/  BSYNC.RECONVERGENT B0 ;  /* 0x0000000000007941 */ /* 0x000fea0003800200 */
.L_x_48:
[----:B------:R-:W-:Y:S01]  /*2df0*/  SHF.R.U64 R39, R2, 0x1f, R3 ;  /* 0x0000001f02277819 */ /* 0x000fe20000001203 */
[----:B------:R-:W-:Y:S01]  /*2e00*/  BSSY.RECONVERGENT B0, `(.L_x_51) ;  /* 0x0000017000007945 */ /* 0x000fe20003800200 */
[----:B------:R-:W-:Y:S02]  /*2e10*/  IADD3 R37, PT, PT, R48, R32, R37 ;  /* 0x0000002030257210 */ /* 0x000fe40007ffe025 */
[----:B------:R-:W-:Y:S02]  /*2e20*/  LOP3.LUT R39, R39, 0x1, RZ, 0xc0, !PT ;  /* 0x0000000127277812 */ /* 0x000fe400078ec0ff */
[----:B------:R-:W-:Y:S02]  /*2e30*/  ISETP.NE.AND P0, PT, R33, RZ, PT ;  /* 0x000000ff2100720c */ /* 0x000fe40003f05270 */
[----:B------:R-:W-:Y:S02]  /*2e40*/  SHF.R.U32.HI R49, RZ, 0x8, R3 ;  /* 0x00000008ff317819 */ /* 0x000fe40000011603 */
[----:B------:R-:W-:-:S02]  /*2e50*/  IADD3 R37, PT, PT, R39, R37, R28 ;  /* 0x0000002527257210 */ /* 0x000fc40007ffe01c */
[----:B------:R-:W-:Y:S02]  /*2e60*/  SHF.R.U32.HI R42, RZ, 0x7, R3 ;  /* 0x00000007ff2a7819 */ /* 0x000fe40000011603 */
[----:B------:R-:W-:Y:S02]  /*2e70*/  LOP3.LUT R44, R49, 0xffff, RZ, 0xc0, !PT ;  /* 0x0000ffff312c7812 */ /* 0x000fe400078ec0ff */
[----:B------:R-:W-:Y:S02]  /*2e80*/  IADD3 R37, PT, PT, R36, R37, R41 ;  /* 0x0000002524257210 */ /* 0x000fe40007ffe029 */
[----:B------:R-:W-:Y:S02]  /*2e90*/  LOP3.LUT R55, R42, 0x1, RZ, 0xc0, !PT ;  /* 0x000000012a377812 */ /* 0x000fe400078ec0ff */
[----:B------:R-:W-:Y:S02]  /*2ea0*/  SHF.R.U32.HI R51, RZ, 0x2, R44 ;  /* 0x00000002ff337819 */ /* 0x000fe4000001162c */
[----:B------:R-:W-:-:S02]  /*2eb0*/  LOP3.LUT R56, R37, 0xff, RZ, 0xc0, !PT ;  /* 0x000000ff25387812 */ /* 0x000fc400078ec0ff */
[----:B------:R-:W-:Y:S01]  /*2ec0*/  LOP3.LUT R37, R51, 0x1, RZ, 0xc0, !PT ;  /* 0x0000000133257812 */ /* 0x000fe200078ec0ff */
[----:B------:R-:W-:Y:S02]  /*2ed0*/  IMAD.MOV.U32 R51, RZ, RZ, RZ ;  /* 0x000000ffff337224 */ /* 0x000fe400078e00ff */
[----:B------:R-:W-:Y:S01]  /*2ee0*/  IMAD.IADD R56, R56, 0x1, R55 ;  /* 0x0000000138387824 */ /* 0x000fe200078e0237 */
[----:B------:R-:W-:Y:S06]  /*2ef0*/  @!P0 BRA `(.L_x_52) ;  /* 0x0000000000108947 */ /* 0x000fec0003800000 */
[----:B------:R-:W-:-:S04]  /*2f00*/  LOP3.LUT R53, R56, 0xfe, RZ, 0xc0, !PT ;  /* 0x000000fe38357812 */ /* 0x000fc800078ec0ff */
[----:B------:R-:W-:Y:S01]  /*2f10*/  ISETP.NE.AND P1, PT, R53, 0x2, PT ;  /* 0x000000023500780c */ /* 0x000fe20003f25270 */
[----:B------:R-:W-:-:S12]  /*2f20*/  IMAD.MOV.U32 R53, RZ, RZ, 0x40 ;  /* 0x00000040ff357424 */ /* 0x000fd800078e00ff */
[----:B------:R-:W-:Y:S05]  /*2f30*/  @!P1 BRA `(.L_x_53) ;  /* 0x00000000000c9947 */ /* 0x000fea0003800000 */
.L_x_52:
[----:B------:R-:W-:-:S04]  /*2f40*/  ISETP.NE.AND P1, PT, R56, 0x3, PT ;  /* 0x000000033800780c */ /* 0x000fc80003f25270 */
[----:B------:R-:W-:-:S04]  /*2f50*/  SEL R53, RZ, 0x40, P1 ;  /* 0x00000040ff357807 */ /* 0x000fc80000800000 */
[----:B------:R-:W-:-:S07]  /*2f60*/  SEL R53, R53, RZ, !P0 ;  /* 0x000000ff35357207 */ /* 0x000fce0004000000 */
.L_x_53:
[----:B------:R-:W-:Y:S05]  /*2f70*/  BSYNC.RECONVERGENT B0 ;  /* 0x0000000000007941 */ /* 0x000fea0003800200 */
.L_x_51:
[----:B------:R-:W-:Y:S01]  /*2f80*/  SHF.R.S64 R56, R2, 0x18, R3 ;  /* 0x0000001802387819 */ /* 0x000fe20000001003 */
[----:B------:R-:W-:Y:S01]  /*2f90*/  IMAD.IADD R32, R32, 0x1, R48 ;  /* 0x0000000120207824 */ /* 0x000fe200078e0230 */
[----:B------:R-:W-:Y:S01]  /*2fa0*/  LOP3.LUT R53, R53, R43, R54, 0xfe, !PT ;  /* 0x0000002b35357212 */ /* 0x000fe200078efe36 */
[----:B------:R-:W-:Y:S01]  /*2fb0*/  ULOP3.LUT UR4, UR4, UR6, UR5, 0xfe, !UPT ;  /* 0x0000000604047292 */ /* 0x000fe2000f8efe05 */
[----:B------:R-:W-:Y:S01]  /*2fc0*/  LOP3.LUT R56, R56, 0xff, RZ, 0xc0, !PT ;  /* 0x000000ff38387812 */ /* 0x000fe200078ec0ff */
[----:B------:R-:W-:Y:S01]  /*2fd0*/  BSSY.RECONVERGENT B0, `(.L_x_54) ;  /* 0x0000036000007945 */ /* 0x000fe20003800200 */
[----:B------:R-:W-:Y:S02]  /*2fe0*/  IADD3 R32, PT, PT, R46, R27, R32 ;  /* 0x0000001b2e207210 */ /* 0x000fe40007ffe020 */
[----:B------:R-:W-:Y:S02]  /*2ff0*/  SHF.R.U64 R57, R56, 0x7, RZ ;  /* 0x0000000738397819 */ /* 0x000fe400000012ff */
[----:B------:R-:W-:-:S02]  /*3000*/  IADD3 R32, PT, PT, R40, R32, R17 ;  /* 0x0000002028207210 */ /* 0x000fc40007ffe011 */
[----:B------:R-:W-:Y:S02]  /*3010*/  ISETP.NE.U32.AND P0, PT, R57, RZ, PT ;  /* 0x000000ff3900720c */ /* 0x000fe40003f05070 */
[----:B------:R-:W-:Y:S02]  /*3020*/  IADD3 R32, PT, PT, R18, R32, R55 ;  /* 0x0000002012207210 */ /* 0x000fe40007ffe037 */
[----:B------:R-:W-:Y:S02]  /*3030*/  ISETP.NE.U32.AND.EX P0, PT, RZ, RZ, PT, P0 ;  /* 0x000000ffff00720c */ /* 0x000fe40003f05100 */
[C---:B------:R-:W-:Y:S02]  /*3040*/  ISETP.NE.AND P1, PT, R32.reuse, 0x3, PT ;  /* 0x000000032000780c */ /* 0x040fe40003f25270 */
[----:B------:R-:W-:Y:S02]  /*3050*/  LOP3.LUT R32, R32, 0xfffffffe, RZ, 0xc0, !PT ;  /* 0xfffffffe20207812 */ /* 0x000fe400078ec0ff */
[----:B------:R-:W-:-:S02]  /*3060*/  SEL R46, RZ, 0x80, P1 ;  /* 0x00000080ff2e7807 */ /* 0x000fc40000800000 */
[C---:B------:R-:W-:Y:S02]  /*3070*/  LOP3.LUT R43, R3.reuse, 0xff, RZ, 0xc0, !PT ;  /* 0x000000ff032b7812 */ /* 0x040fe400078ec0ff */
[----:B------:R-:W-:Y:S02]  /*3080*/  ISETP.NE.AND P1, PT, R32, 0x2, PT ;  /* 0x000000022000780c */ /* 0x000fe40003f25270 */
[----:B------:R-:W-:Y:S02]  /*3090*/  LOP3.LUT R32, R3, 0x1, RZ, 0xc0, !PT ;  /* 0x0000000103207812 */ /* 0x000fe400078ec0ff */
[----:B------:R-:W-:Y:S02]  /*30a0*/  @P0 LOP3.LUT R56, R56, 0xffffff00, RZ, 0xfc, !PT ;  /* 0xffffff0038380812 */ /* 0x000fe400078efcff */
[----:B------:R-:W-:Y:S02]  /*30b0*/  IADD3 R31, PT, PT, R21, R4, R31 ;  /* 0x00000004151f7210 */ /* 0x000fe40007ffe01f */
[----:B------:R-:W-:-:S02]  /*30c0*/  PRMT R27, R56, 0x8880, RZ ;  /* 0x00008880381b7816 */ /* 0x000fc400000000ff */
[----:B------:R-:W-:Y:S02]  /*30d0*/  IADD3 R31, PT, PT, R35, R31, R0 ;  /* 0x0000001f231f7210 */ /* 0x000fe40007ffe000 */
[----:B------:R-:W-:Y:S02]  /*30e0*/  ISETP.GT.AND P0, PT, R27, -0x1, PT ;  /* 0xffffffff1b00780c */ /* 0x000fe40003f04270 */
[----:B------:R-:W-:Y:S02]  /*30f0*/  IADD3 R27, PT, PT, R22, R21, R30 ;  /* 0x00000015161b7210 */ /* 0x000fe40007ffe01e */
[----:B------:R-:W-:Y:S02]  /*3100*/  SEL R46, R46, RZ, P0 ;  /* 0x000000ff2e2e7207 */ /* 0x000fe40000000000 */
[----:B------:R-:W-:Y:S02]  /*3110*/  SHF.R.U64 R30, R43, 0x7, RZ ;  /* 0x000000072b1e7819 */ /* 0x000fe400000012ff */
[----:B------:R-:W-:-:S02]  /*3120*/  IADD3 R32, PT, PT, R34, R27, R32 ;  /* 0x0000001b22207210 */ /* 0x000fc40007ffe020 */
[----:B------:R-:W-:Y:S02]  /*3130*/  LOP3.LUT R27, R49, 0x1, RZ, 0xc0, !PT ;  /* 0x00000001311b7812 */ /* 0x000fe400078ec0ff */
[--C-:B------:R-:W-:Y:S02]  /*3140*/  SHF.R.U32.HI R48, RZ, 0x3, R44.reuse ;  /* 0x00000003ff307819 */ /* 0x100fe4000001162c */
[----:B------:R-:W-:Y:S02]  /*3150*/  @!P0 SEL R46, R46, 0x80, P1 ;  /* 0x000000802e2e8807 */ /* 0x000fe40000800000 */
[----:B------:R-:W-:Y:S02]  /*3160*/  ISETP.NE.U32.AND P0, PT, R30, RZ, PT ;  /* 0x000000ff1e00720c */ /* 0x000fe40003f05070 */
[----:B------:R-:W-:Y:S02]  /*3170*/  SHF.R.U32.HI R30, RZ, 0x1, R44 ;  /* 0x00000001ff1e7819 */ /* 0x000fe4000001162c */
[----:B------:R-:W-:-:S02]  /*3180*/  ISETP.NE.U32.AND.EX P0, PT, RZ, RZ, PT, P0 ;  /* 0x000000ffff00720c */ /* 0x000fc40003f05100 */
[----:B------:R-:W-:Y:S02]  /*3190*/  LOP3.LUT R30, R30, 0x1, RZ, 0xc0, !PT ;  /* 0x000000011e1e7812 */ /* 0x000fe400078ec0ff */
[----:B------:R-:W-:Y:S02]  /*31a0*/  ISETP.NE.AND P1, PT, R35, RZ, PT ;  /* 0x000000ff2300720c */ /* 0x000fe40003f25270 */
[----:B------:R-:W-:Y:S02]  /*31b0*/  LOP3.LUT R53, R53, R46, RZ, 0xfc, !PT ;  /* 0x0000002e35357212 */ /* 0x000fe400078efcff */
[----:B------:R-:W-:Y:S02]  /*31c0*/  IADD3 R32, PT, PT, R30, R32, R27 ;  /* 0x000000201e207210 */ /* 0x000fe40007ffe01b */
[----:B------:R-:W-:Y:S01]  /*31d0*/  LOP3.LUT R46, R51, UR4, RZ, 0xfc, !PT ;  /* 0x00000004332e7c12 */ /* 0x000fe2000f8efcff */
[----:B------:R-:W-:Y:S01]  /*31e0*/  IMAD.SHL.U32 R51, R53, 0x1000000, RZ ;  /* 0x0100000035337824 */ /* 0x000fe200078e00ff */
[----:B------:R-:W-:-:S02]  /*31f0*/  LOP3.LUT R27, R49, 0x1, RZ, 0xc0, !PT ;  /* 0x00000001311b7812 */ /* 0x000fc400078ec0ff */
[----:B------:R-:W-:Y:S02]  /*3200*/  @P0 LOP3.LUT R43, R43, 0xffffff00, RZ, 0xfc, !PT ;  /* 0xffffff002b2b0812 */ /* 0x000fe400078efcff */
[----:B------:R-:W-:Y:S02]  /*3210*/  SHF.L.U64.HI R53, R53, 0x18, R46 ;  /* 0x0000001835357819 */ /* 0x000fe4000001022e */
[----:B------:R-:W-:Y:S02]  /*3220*/  IADD3 R31, PT, PT, R27, R31, R26 ;  /* 0x0000001f1b1f7210 */ /* 0x000fe40007ffe01a */
[----:B------:R-:W-:Y:S02]  /*3230*/  LOP3.LUT R46, R32, 0xff, RZ, 0xc0, !PT ;  /* 0x000000ff202e7812 */ /* 0x000fe400078ec0ff */
[----:B------:R-:W-:Y:S02]  /*3240*/  PRMT R49, R43, 0x8880, RZ ;  /* 0x000088802b317816 */ /* 0x000fe400000000ff */
[----:B------:R-:W-:Y:S01]  /*3250*/  LOP3.LUT R32, R48, 0x1, RZ, 0xc0, !PT ;  /* 0x0000000130207812 */ /* 0x000fe200078ec0ff */
[----:B------:R-:W-:Y:S01]  /*3260*/  IMAD.IADD R48, R31, 0x1, R30 ;  /* 0x000000011f307824 */ /* 0x000fe200078e021e */
[----:B------:R-:W-:Y:S01]  /*3270*/  LOP3.LUT R4, R51, R52, RZ, 0xfc, !PT ;  /* 0x0000003433047212 */ /* 0x000fe200078efcff */
[----:B------:R-:W-:Y:S01]  /*3280*/  IMAD.IADD R31, R46, 0x1, R37 ;  /* 0x000000012e1f7824 */ /* 0x000fe200078e0225 */
[----:B------:R-:W-:-:S02]  /*3290*/  LOP3.LUT R50, R53, R50, RZ, 0xfc, !PT ;  /* 0x0000003235327212 */ /* 0x000fc400078efcff */
[----:B------:R-:W-:Y:S01]  /*32a0*/  PRMT R46, R49, 0x7710, RZ ;  /* 0x00007710312e7816 */ /* 0x000fe200000000ff */
[----:B------:R-:W-:Y:S06]  /*32b0*/  @!P1 BRA `(.L_x_55) ;  /* 0x0000000000109947 */ /* 0x000fec0003800000 */
[----:B------:R-:W-:Y:S01]  /*32c0*/  LOP3.LUT R49, R31, 0xfe, RZ, 0xc0, !PT ;  /* 0x000000fe1f317812 */ /* 0x000fe200078ec0ff */
[----:B------:R-:W-:-:S03]  /*32d0*/  IMAD.MOV.U32 R52, RZ, RZ, 0x2 ;  /* 0x00000002ff347424 */ /* 0x000fc600078e00ff */
[----:B------:R-:W-:-:S13]  /*32e0*/  ISETP.NE.AND P0, PT, R49, 0x2, PT ;  /* 0x000000023100780c */ /* 0x000fda0003f05270 */
[----:B------:R-:W-:Y:S05]  /*32f0*/  @!P0 BRA `(.L_x_56) ;  /* 0x00000000000c8947 */ /* 0x000fea0003800000 */
.L_x_55:
[----:B------:R-:W-:-:S04]  /*3300*/  ISETP.NE.AND P0, PT, R31, 0x3, PT ;  /* 0x000000031f00780c */ /* 0x000fc80003f05270 */
[----:B------:R-:W-:-:S04]  /*3310*/  SEL R31, RZ, 0x2, P0 ;  /* 0x00000002ff1f7807 */ /* 0x000fc80000000000 */
[----:B------:R-:W-:-:S07]  /*3320*/  SEL R52, R31, RZ, !P1 ;  /* 0x000000ff1f347207 */ /* 0x000fce0004800000 */
.L_x_56:
[----:B------:R-:W-:Y:S05]  /*3330*/  BSYNC.RECONVERGENT B0 ;  /* 0x0000000000007941 */ /* 0x000fea0003800200 */
.L_x_54:
[----:B------:R-:W-:Y:S01]  /*3340*/  LOP3.LUT R46, R46, 0x1, RZ, 0xc0, !PT ;  /* 0x000000012e2e7812 */ /* 0x000fe200078ec0ff */
[----:B------:R-:W-:Y:S01]  /*3350*/  BSSY.RECONVERGENT B0, `(.L_x_57) ;  /* 0x0000019000007945 */ /* 0x000fe20003800200 */
[----:B------:R-:W-:Y:S02]  /*3360*/  ISETP.NE.AND P0, PT, R48, 0x3, PT ;  /* 0x000000033000780c */ /* 0x000fe40003f05270 */
[----:B------:R-:W-:Y:S02]  /*3370*/  ISETP.NE.U32.AND P2, PT, R46, 0x1, PT ;  /* 0x000000012e00780c */ /* 0x000fe40003f45070 */
[----:B------:R-:W-:Y:S02]  /*3380*/  LOP3.LUT R31, R48, 0xfffffffe, RZ, 0xc0, !PT ;  /* 0xfffffffe301f7812 */ /* 0x000fe400078ec0ff */
[----:B------:R-:W-:Y:S02]  /*3390*/  IADD3 R48, PT, PT, R20, R22, R21 ;  /* 0x0000001614307210 */ /* 0x000fe40007ffe015 */
[----:B------:R-:W-:-:S02]  /*33a0*/  SEL R21, RZ, 0xffffffff, P0 ;  /* 0xffffffffff157807 */ /* 0x000fc40000000000 */
[----:B------:R-:W-:Y:S02]  /*33b0*/  ISETP.NE.AND P0, PT, R34, RZ, PT ;  /* 0x000000ff2200720c */ /* 0x000fe40003f05270 */
[----:B------:R-:W-:Y:S02]  /*33c0*/  ISETP.NE.AND P1, PT, R31, 0x2, PT ;  /* 0x000000021f00780c */ /* 0x000fe40003f25270 */
[----:B------:R-:W-:Y:S02]  /*33d0*/  IADD3 R48, PT, PT, R47, R48, R35 ;  /* 0x000000302f307210 */ /* 0x000fe40007ffe023 */
[----:B------:R-:W-:Y:S02]  /*33e0*/  @!P2 SEL R21, RZ, 0xffffffff, P1 ;  /* 0xffffffffff15a807 */ /* 0x000fe40000800000 */
[----:B------:R-:W-:Y:S02]  /*33f0*/  IADD3 R48, PT, PT, R37, R48, R30 ;  /* 0x0000003025307210 */ /* 0x000fe40007ffe01e */
[----:B------:R-:W-:-:S02]  /*3400*/  LOP3.LUT R49, R21, 0x1, RZ, 0xc0, !PT ;  /* 0x0000000115317812 */ /* 0x000fc400078ec0ff */
[----:B------:R-:W-:Y:S02]  /*3410*/  LOP3.LUT R31, R48, 0xff, RZ, 0xc0, !PT ;  /* 0x000000ff301f7812 */ /* 0x000fe400078ec0ff */
[----:B------:R-:W-:Y:S02]  /*3420*/  SHF.R.U32.HI R21, RZ, 0x4, R44 ;  /* 0x00000004ff157819 */ /* 0x000fe4000001162c */
        /* <DEDUP_REMOVED lines=8> */
.L_x_58:
[----:B------:R-:W-:-:S04]  /*34b0*/  ISETP.NE.AND P1, PT, R31, 0x3, PT ;  /* 0x000000031f00780c */ /* 0x000fc80003f25270 */
[----:B------:R-:W-:-:S04]  /*34c0*/  SEL R31, RZ, 0x4, P1 ;  /* 0x00000004ff1f7807 */ /* 0x000fc80000800000 */
[----:B------:R-:W-:-:S07]  /*34d0*/  SEL R48, R31, RZ, !P0 ;  /* 0x000000ff1f307207 */ /* 0x000fce0004000000 */
.L_x_59:
[----:B------:R-:W-:Y:S05]  /*34e0*/  BSYNC.RECONVERGENT B0 ;  /* 0x0000000000007941 */ /* 0x000fea0003800200 */
.L_x_57:
[----:B------:R-:W-:Y:S01]  /*34f0*/  IADD3 R31, PT, PT, R29, R20, R22 ;  /* 0x000000141d1f7210 */ /* 0x000fe20007ffe016 */
[----:B------:R-:W-:Y:S01]  /*3500*/  BSSY.RECONVERGENT B0, `(.L_x_60) ;  /* 0x0000011000007945 */ /* 0x000fe20003800200 */
[----:B------:R-:W-:Y:S02]  /*3510*/  ISETP.NE.AND P0, PT, R47, RZ, PT ;  /* 0x000000ff2f00720c */ /* 0x000fe40003f05270 */
        /* <DEDUP_REMOVED lines=8> */
[----:B------:R-:W-:Y:S01]  /*35a0*/  LOP3.LUT R31, R44, 0xfe, RZ, 0xc0, !PT ;  /* 0x000000fe2c1f7812 */ /* 0x000fe200078ec0ff */
[----:B------:R-:W-:-:S03]  /*35b0*/  IMAD.MOV.U32 R48, RZ, RZ, 0x8 ;  /* 0x00000008ff307424 */ /* 0x000fc600078e00ff */
[----:B------:R-:W-:-:S13]  /*35c0*/  ISETP.NE.AND P1, PT, R31, 0x2, PT ;  /* 0x000000021f00780c */ /* 0x000fda0003f25270 */
[----:B------:R-:W-:Y:S05]  /*35d0*/  @!P1 BRA `(.L_x_62) ;  /* 0x00000000000c9947 */ /* 0x000fea0003800000 */
.L_x_61:
[----:B------:R-:W-:-:S04]  /*35e0*/  ISETP.NE.AND P1, PT, R44, 0x3, PT ;  /* 0x000000032c00780c */ /* 0x000fc80003f25270 */
[----:B------:R-:W-:-:S04]  /*35f0*/  SEL R31, RZ, 0x8, P1 ;  /* 0x00000008ff1f7807 */ /* 0x000fc80000800000 */
[----:B------:R-:W-:-:S07]  /*3600*/  SEL R48, R31, RZ, !P0 ;  /* 0x000000ff1f307207 */ /* 0x000fce0004000000 */
.L_x_62:
[----:B------:R-:W-:Y:S05]  /*3610*/  BSYNC.RECONVERGENT B0 ;  /* 0x0000000000007941 */ /* 0x000fea0003800200 */
.L_x_60:
[----:B------:R-:W-:Y:S01]  /*3620*/  IADD3 R20, PT, PT, R28, R29, R20 ;  /* 0x0000001d1c147210 */ /* 0x000fe20007ffe014 */
[----:B------:R-:W-:Y:S01]  /*3630*/  BSSY.RECONVERGENT B0, `(.L_x_63) ;  /* 0x000000f000007945 */ /* 0x000fe20003800200 */
[----:B------:R-:W-:Y:S02]  /*3640*/  ISETP.NE.AND P0, PT, R38, RZ, PT ;  /* 0x000000ff2600720c */ /* 0x000fe40003f05270 */
[----:B------:R-:W-:Y:S02]  /*3650*/  IADD3 R20, PT, PT, R41, R20, R47 ;  /* 0x0000001429147210 */ /* 0x000fe40007ffe02f */
        /* <DEDUP_REMOVED lines=9> */
.L_x_64:
[----:B------:R-:W-:-:S04]  /*36f0*/  ISETP.NE.AND P1, PT, R31, 0x3, PT ;  /* 0x000000031f00780c */ /* 0x000fc80003f25270 */
[----:B------:R-:W-:-:S04]  /*3700*/  SEL R20, RZ, 0x10, P1 ;  /* 0x00000010ff147807 */ /* 0x000fc80000800000 */
[----:B------:R-:W-:-:S07]  /*3710*/  SEL R44, R20, RZ, !P0 ;  /* 0x000000ff142c7207 */ /* 0x000fce0004000000 */
.L_x_65:
[----:B------:R-:W-:Y:S05]  /*3720*/  BSYNC.RECONVERGENT B0 ;  /* 0x0000000000007941 */ /* 0x000fea0003800200 */
.L_x_63:
[----:B------:R-:W-:Y:S01]  /*3730*/  IADD3 R29, PT, PT, R33, R28, R29 ;  /* 0x0000001c211d7210 */ /* 0x000fe20007ffe01d */
[----:B------:R-:W-:Y:S01]  /*3740*/  BSSY.RECONVERGENT B0, `(.L_x_66) ;  /* 0x0000012000007945 */ /* 0x000fe20003800200 */
[----:B------:R-:W-:Y:S02]  /*3750*/  ISETP.NE.AND P0, PT, R41, RZ, PT ;  /* 0x000000ff2900720c */ /* 0x000fe40003f05270 */
        /* <DEDUP_REMOVED lines=13> */
.L_x_67:
[----:B------:R-:W-:-:S04]  /*3830*/  ISETP.NE.AND P1, PT, R20, 0x3, PT ;  /* 0x000000031400780c */ /* 0x000fc80003f25270 */
[----:B------:R-:W-:-:S04]  /*3840*/  SEL R49, RZ, 0x20, P1 ;  /* 0x00000020ff317807 */ /* 0x000fc80000800000 */
[----:B------:R-:W-:-:S07]  /*3850*/  SEL R49, R49, RZ, !P0 ;  /* 0x000000ff31317207 */ /* 0x000fce0004000000 */
.L_x_68:
[----:B------:R-:W-:Y:S05]  /*3860*/  BSYNC.RECONVERGENT B0 ;  /* 0x0000000000007941 */ /* 0x000fea0003800200 */
.L_x_66:
[----:B------:R-:W-:Y:S01]  /*3870*/  SHF.R.S32.HI R20, RZ, 0x8, R3 ;  /* 0x00000008ff147819 */ /* 0x000fe20000011403 */
[----:B------:R-:W-:Y:S01]  /*3880*/  BSSY.RECONVERGENT B0, `(.L_x_69) ;  /* 0x0000019000007945 */ /* 0x000fe20003800200 */
[----:B------:R-:W-:Y:S02]  /*3890*/  IADD3 R28, PT, PT, R39, R33, R28 ;  /* 0x00000021271c7210 */ /* 0x000fe40007ffe01c */
[----:B------:R-:W-:Y:S02]  /*38a0*/  LOP3.LUT R20, R20, 0xff, RZ, 0xc0, !PT ;  /* 0x000000ff14147812 */ /* 0x000fe400078ec0ff */
[----:B------:R-:W-:Y:S02]  /*38b0*/  LOP3.LUT R42, R42, 0x1, RZ, 0xc0, !PT ;  /* 0x000000012a2a7812 */ /* 0x000fe400078ec0ff */
[----:B------:R-:W-:-:S04]  /*38c0*/  SHF.R.U64 R48, R20, 0x7, RZ ;  /* 0x0000000714307819 */ /* 0x000fc800000012ff */
[----:B------:R-:W-:Y:S02]  /*38d0*/  ISETP.NE.U32.AND P0, PT, R48, RZ, PT ;  /* 0x000000ff3000720c */ /* 0x000fe40003f05070 */
[----:B------:R-:W-:Y:S02]  /*38e0*/  IADD3 R48, PT, PT, R42, R28, R41 ;  /* 0x0000001c2a307210 */ /* 0x000fe40007ffe029 */
[----:B------:R-:W-:Y:S02]  /*38f0*/  ISETP.NE.U32.AND.EX P0, PT, RZ, RZ, PT, P0 ;  /* 0x000000ffff00720c */ /* 0x000fe40003f05100 */
[----:B------:R-:W-:Y:S02]  /*3900*/  SHF.R.U32.HI R28, RZ, 0xf, R3 ;  /* 0x0000000fff1c7819 */ /* 0x000fe40000011603 */
[----:B------:R-:W-:Y:S02]  /*3910*/  IADD3 R48, PT, PT, R29, R48, R22 ;  /* 0x000000301d307210 */ /* 0x000fe40007ffe016 */
[----:B------:R-:W-:-:S02]  /*3920*/  LOP3.LUT R51, R28, 0x1, RZ, 0xc0, !PT ;  /* 0x000000011c337812 */ /* 0x000fc400078ec0ff */
[----:B------:R-:W-:-:S05]  /*3930*/  LOP3.LUT R48, R48, 0xff, RZ, 0xc0, !PT ;  /* 0x000000ff30307812 */ /* 0x000fca00078ec0ff */
[----:B------:R-:W-:Y:S01]  /*3940*/  @P0 LOP3.LUT R20, R20, 0xffffff00, RZ, 0xfc, !PT ;  /* 0xffffff0014140812 */ /* 0x000fe200078efcff */
[----:B------:R-:W-:Y:S01]  /*3950*/  IMAD.IADD R52, R48, 0x1, R51 ;  /* 0x0000000130347824 */ /* 0x000fe200078e0233 */
[----:B------:R-:W-:Y:S02]  /*3960*/  ISETP.NE.AND P0, PT, R36, RZ, PT ;  /* 0x000000ff2400720c */ /* 0x000fe40003f05270 */
[----:B------:R-:W-:-:S04]  /*3970*/  PRMT R53, R20, 0x8880, RZ ;  /* 0x0000888014357816 */ /* 0x000fc800000000ff */
[----:B------:R-:W-:-:S07]  /*3980*/  PRMT R48, R53, 0x7710, RZ ;  /* 0x0000771035307816 */ /* 0x000fce00000000ff */
[----:B------:R-:W-:Y:S05]  /*3990*/  @!P0 BRA `(.L_x_70) ;  /* 0x0000000000108947 */ /* 0x000fea0003800000 */
[----:B------:R-:W-:-:S04]  /*39a0*/  LOP3.LUT R53, R52, 0xfe, RZ, 0xc0, !PT ;  /* 0x000000fe34357812 */ /* 0x000fc800078ec0ff */
[----:B------:R-:W-:Y:S01]  /*39b0*/  ISETP.NE.AND P1, PT, R53, 0x2, PT ;  /* 0x000000023500780c */ /* 0x000fe20003f25270 */
[----:B------:R-:W-:-:S12]  /*39c0*/  IMAD.MOV.U32 R53, RZ, RZ, 0x40 ;  /* 0x00000040ff357424 */ /* 0x000fd800078e00ff */
[----:B------:R-:W-:Y:S05]  /*39d0*/  @!P1 BRA `(.L_x_71) ;  /* 0x00000000000c9947 */ /* 0x000fea0003800000 */
.L_x_70:
[----:B------:R-:W-:-:S04]  /*39e0*/  ISETP.NE.AND P1, PT, R52, 0x3, PT ;  /* 0x000000033400780c */ /* 0x000fc80003f25270 */
[----:B------:R-:W-:-:S04]  /*39f0*/  SEL R52, RZ, 0x40, P1 ;  /* 0x00000040ff347807 */ /* 0x000fc80000800000 */
[----:B------:R-:W-:-:S07]  /*3a00*/  SEL R53, R52, RZ, !P0 ;  /* 0x000000ff34357207 */ /* 0x000fce0004000000 */
.L_x_71:
[----:B------:R-:W-:Y:S05]  /*3a10*/  BSYNC.RECONVERGENT B0 ;  /* 0x0000000000007941 */ /* 0x000fea0003800200 */
.L_x_69:
[----:B------:R-:W-:Y:S01]  /*3a20*/  IMAD.IADD R33, R33, 0x1, R39 ;  /* 0x0000000121217824 */ /* 0x000fe200078e0227 */
[----:B------:R-:W-:Y:S01]  /*3a30*/  LOP3.LUT R49, R53, R44, R49, 0xfe, !PT ;  /* 0x0000002c35317212 */ /* 0x000fe200078efe31 */
[----:B------:R-:W-:Y:S01]  /*3a40*/  BSSY.RECONVERGENT B0, `(.L_x_72) ;  /* 0x000002a000007945 */ /* 0x000fe20003800200 */
[----:B------:R-:W-:Y:S02]  /*3a50*/  SHF.R.U32.HI R44, RZ, 0x11, R3 ;  /* 0x00000011ff2c7819 */ /* 0x000fe40000011603 */
[----:B------:R-:W-:Y:S02]  /*3a60*/  IADD3 R33, PT, PT, R40, R17, R33 ;  /* 0x0000001128217210 */ /* 0x000fe40007ffe021 */
[----:B------:R-:W-:Y:S02]  /*3a70*/  PRMT R17, R43, 0x8880, RZ ;  /* 0x000088802b117816 */ /* 0x000fe400000000ff */
[----:B------:R-:W-:Y:S02]  /*3a80*/  IADD3 R33, PT, PT, R31, R33, R18 ;  /* 0x000000211f217210 */ /* 0x000fe40007ffe012 */
[----:B------:R-:W-:-:S02]  /*3a90*/  ISETP.GT.AND P0, PT, R17, -0x1, PT ;  /* 0xffffffff1100780c */ /* 0x000fc40003f04270 */
[----:B------:R-:W-:Y:S02]  /*3aa0*/  IADD3 R33, PT, PT, R16, R33, R51 ;  /* 0x0000002110217210 */ /* 0x000fe40007ffe033 */
[----:B------:R-:W-:Y:S02]  /*3ab0*/  IADD3 R17, PT, PT, R34, R35, R46 ;  /* 0x0000002322117210 */ /* 0x000fe40007ffe02e */
[C---:B------:R-:W-:Y:S02]  /*3ac0*/  ISETP.NE.AND P1, PT, R33.reuse, 0x3, PT ;  /* 0x000000032100780c */ /* 0x040fe40003f25270 */
[----:B------:R-:W-:Y:S02]  /*3ad0*/  LOP3.LUT R33, R33, 0xfffffffe, RZ, 0xc0, !PT ;  /* 0xfffffffe21217812 */ /* 0x000fe400078ec0ff */
[----:B------:R-:W-:Y:S02]  /*3ae0*/  SEL R39, RZ, 0x80, P1 ;  /* 0x00000080ff277807 */ /* 0x000fe40000800000 */
[----:B------:R-:W-:-:S02]  /*3af0*/  LOP3.LUT R46, R48, 0x1, RZ, 0xc0, !PT ;  /* 0x00000001302e7812 */ /* 0x000fc400078ec0ff */
[----:B------:R-:W-:Y:S02]  /*3b00*/  ISETP.NE.AND P1, PT, R33, 0x2, PT ;  /* 0x000000022100780c */ /* 0x000fe40003f25270 */
[----:B------:R-:W-:Y:S02]  /*3b10*/  SEL R48, R39, RZ, P0 ;  /* 0x000000ff27307207 */ /* 0x000fe40000000000 */
[----:B------:R-:W-:Y:S02]  /*3b20*/  SHF.R.U32.HI R39, RZ, 0x10, R3 ;  /* 0x00000010ff277819 */ /* 0x000fe40000011603 */
[----:B------:R-:W-:Y:S02]  /*3b30*/  IADD3 R33, PT, PT, R37, R17, R46 ;  /* 0x0000001125217210 */ /* 0x000fe40007ffe02e */
[----:B------:R-:W-:Y:S02]  /*3b40*/  @!P0 SEL R48, R48, 0x80, P1 ;  /* 0x0000008030308807 */ /* 0x000fe40000800000 */
[----:B------:R-:W-:-:S02]  /*3b50*/  LOP3.LUT R40, R39, 0x1, RZ, 0xc0, !PT ;  /* 0x0000000127287812 */ /* 0x000fc400078ec0ff */
[----:B------:R-:W-:Y:S02]  /*3b60*/  LOP3.LUT R17, R44, 0x1, RZ, 0xc0, !PT ;  /* 0x000000012c117812 */ /* 0x000fe400078ec0ff */
[----:B------:R-:W-:Y:S02]  /*3b70*/  ISETP.NE.AND P0, PT, R30, RZ, PT ;  /* 0x000000ff1e00720c */ /* 0x000fe40003f05270 */
[----:B------:R-:W-:Y:S02]  /*3b80*/  IADD3 R45, PT, PT, R35, R0, R45 ;  /* 0x00000000232d7210 */ /* 0x000fe40007ffe02d */
[----:B------:R-:W-:Y:S02]  /*3b90*/  LOP3.LUT R49, R49, R48, RZ, 0xfc, !PT ;  /* 0x0000003031317212 */ /* 0x000fe400078efcff */
[----:B------:R-:W-:Y:S02]  /*3ba0*/  IADD3 R33, PT, PT, R17, R33, R40 ;  /* 0x0000002111217210 */ /* 0x000fe40007ffe028 */
[----:B------:R-:W-:-:S02]  /*3bb0*/  SHF.R.U32.HI R48, RZ, 0x12, R3 ;  /* 0x00000012ff307819 */ /* 0x000fc40000011603 */
[----:B------:R-:W-:Y:S02]  /*3bc0*/  IADD3 R45, PT, PT, R30, R45, R26 ;  /* 0x0000002d1e2d7210 */ /* 0x000fe40007ffe01a */
[----:B------:R-:W-:Y:S02]  /*3bd0*/  LOP3.LUT R39, R39, 0x1, RZ, 0xc0, !PT ;  /* 0x0000000127277812 */ /* 0x000fe400078ec0ff */
[----:B------:R-:W-:Y:S02]  /*3be0*/  LOP3.LUT R0, R33, 0xff, RZ, 0xc0, !PT ;  /* 0x000000ff21007812 */ /* 0x000fe400078ec0ff */
[----:B------:R-:W-:Y:S02]  /*3bf0*/  LOP3.LUT R43, R48, 0x1, RZ, 0xc0, !PT ;  /* 0x00000001302b7812 */ /* 0x000fe400078ec0ff */
[----:B------:R-:W-:Y:S02]  /*3c00*/  LOP3.LUT R33, R44, 0x1, RZ, 0xc0, !PT ;  /* 0x000000012c217812 */ /* 0x000fe400078ec0ff */
[----:B------:R-:W-:Y:S01]  /*3c10*/  IADD3 R44, PT, PT, R39, R45, R24 ;  /* 0x0000002d272c7210 */ /* 0x000fe20007ffe018 */
[----:B------:R-:W-:Y:S01]  /*3c20*/  IMAD.IADD R43, R0, 0x1, R43 ;  /* 0x00000001002b7824 */ /* 0x000fe200078e022b */
[----:B------:R-:W-:-:S02]  /*3c30*/  LOP3.LUT R50, R49, R50, RZ, 0xfc, !PT ;  /* 0x0000003231327212 */ /* 0x000fc400078efcff */
[----:B------:R-:W-:Y:S01]  /*3c40*/  LOP3.LUT R0, R48, 0x1, RZ, 0xc0, !PT ;  /* 0x0000000130007812 */ /* 0x000fe200078ec0ff */
[----:B------:R-:W-:Y:S01]  /*3c50*/  IMAD.IADD R44, R44, 0x1, R33 ;  /* 0x000000012c2c7824 */ /* 0x000fe200078e0221 */
[----:B------:R-:W-:Y:S06]  /*3c60*/  @!P0 BRA `(.L_x_73) ;  /* 0x0000000000108947 */ /* 0x000fec0003800000 */
[----:B------:R-:W-:Y:S01]  /*3c70*/  LOP3.LUT R45, R43, 0xfe, RZ, 0xc0, !PT ;  /* 0x000000fe2b2d7812 */ /* 0x000fe200078ec0ff */
[----:B------:R-:W-:-:S03]  /*3c80*/  IMAD.MOV.U32 R48, RZ, RZ, 0x2 ;  /* 0x00000002ff307424 */ /* 0x000fc600078e00ff */
[----:B------:R-:W-:-:S13]  /*3c90*/  ISETP.NE.AND P1, PT, R45, 0x2, PT ;  /* 0x000000022d00780c */ /* 0x000fda0003f25270 */
[----:B------:R-:W-:Y:S05]  /*3ca0*/  @!P1 BRA `(.L_x_74) ;  /* 0x00000000000c9947 */ /* 0x000fea0003800000 */
.L_x_73:
[----:B------:R-:W-:-:S04]  /*3cb0*/  ISETP.NE.AND P1, PT, R43, 0x3, PT ;  /* 0x000000032b00780c */ /* 0x000fc80003f25270 */
[----:B------:R-:W-:-:S04]  /*3cc0*/  SEL R43, RZ, 0x2, P1 ;  /* 0x00000002ff2b7807 */ /* 0x000fc80000800000 */
[----:B------:R-:W-:-:S07]  /*3cd0*/  SEL R48, R43, RZ, !P0 ;  /* 0x000000ff2b307207 */ /* 0x000fce0004000000 */
.L_x_74:
[----:B------:R-:W-:Y:S05]  /*3ce0*/  BSYNC.RECONVERGENT B0 ;  /* 0x0000000000007941 */ /* 0x000fea0003800200 */
.L_x_72:
[----:B------:R-:W-:Y:S01]  /*3cf0*/  ISETP.NE.AND P2, PT, R46, RZ, PT ;  /* 0x000000ff2e00720c */ /* 0x000fe20003f45270 */
[----:B------:R-:W-:Y:S01]  /*3d00*/  BSSY.RECONVERGENT B0, `(.L_x_75) ;  /* 0x0000019000007945 */ /* 0x000fe20003800200 */
[C---:B------:R-:W-:Y:S02]  /*3d10*/  ISETP.NE.AND P0, PT, R44.reuse, 0x3, PT ;  /* 0x000000032c00780c */ /* 0x040fe40003f05270 */
[----:B------:R-:W-:Y:S02]  /*3d20*/  LOP3.LUT R45, R44, 0xfffffffe, RZ, 0xc0, !PT ;  /* 0xfffffffe2c2d7812 */ /* 0x000fe400078ec0ff */
[----:B------:R-:W-:Y:S02]  /*3d30*/  IADD3 R43, PT, PT, R47, R34, R35 ;  /* 0x000000222f2b7210 */ /* 0x000fe40007ffe023 */
[----:B------:R-:W-:Y:S02]  /*3d40*/  SEL R35, RZ, 0xffffffff, P0 ;  /* 0xffffffffff237807 */ /* 0x000fe40000000000 */
[----:B------:R-:W-:-:S02]  /*3d50*/  ISETP.NE.AND P0, PT, R37, RZ, PT ;  /* 0x000000ff2500720c */ /* 0x000fc40003f05270 */
[----:B------:R-:W-:Y:S02]  /*3d60*/  ISETP.NE.AND P1, PT, R45, 0x2, PT ;  /* 0x000000022d00780c */ /* 0x000fe40003f25270 */
[----:B------:R-:W-:Y:S02]  /*3d70*/  IADD3 R43, PT, PT, R32, R43, R30 ;  /* 0x0000002b202b7210 */ /* 0x000fe40007ffe01e */
[----:B------:R-:W-:Y:S02]  /*3d80*/  SHF.R.U32.HI R45, RZ, 0x13, R3 ;  /* 0x00000013ff2d7819 */ /* 0x000fe40000011603 */
[----:B------:R-:W-:Y:S02]  /*3d90*/  @P2 SEL R35, RZ, 0xffffffff, P1 ;  /* 0xffffffffff232807 */ /* 0x000fe40000800000 */
[----:B------:R-:W-:Y:S02]  /*3da0*/  IADD3 R43, PT, PT, R0, R43, R17 ;  /* 0x0000002b002b7210 */ /* 0x000fe40007ffe011 */
[----:B------:R-:W-:-:S02]  /*3db0*/  LOP3.LUT R44, R45, 0x1, RZ, 0xc0, !PT ;  /* 0x000000012d2c7812 */ /* 0x000fc400078ec0ff */
[----:B------:R-:W-:Y:S02]  /*3dc0*/  LOP3.LUT R35, R35, 0x1, RZ, 0xc0, !PT ;  /* 0x0000000123237812 */ /* 0x000fe400078ec0ff */
        /* <DEDUP_REMOVED lines=9> */
.L_x_76:
[----:B------:R-:W-:-:S04]  /*3e60*/  ISETP.NE.AND P1, PT, R43, 0x3, PT ;  /* 0x000000032b00780c */ /* 0x000fc80003f25270 */
[----:B------:R-:W-:-:S04]  /*3e70*/  SEL R43, RZ, 0x4, P1 ;  /* 0x00000004ff2b7807 */ /* 0x000fc80000800000 */
[----:B------:R-:W-:-:S07]  /*3e80*/  SEL R45, R43, RZ, !P0 ;  /* 0x000000ff2b2d7207 */ /* 0x000fce0004000000 */
.L_x_77:
[----:B------:R-:W-:Y:S05]  /*3e90*/  BSYNC.RECONVERGENT B0 ;  /* 0x0000000000007941 */ /* 0x000fea0003800200 */
.L_x_75:
        /* <DEDUP_REMOVED lines=8> */
[----:B------:R-:W-:-:S03]  /*3f20*/  LOP3.LUT R49, R48, R45, RZ, 0xfc, !PT ;  /* 0x0000002d30317212 */ /* 0x000fc600078efcff */
[----:B------:R-:W-:Y:S01]  /*3f30*/  IMAD.IADD R43, R34, 0x1, R43 ;  /* 0x00000001222b7824 */ /* 0x000fe200078e022b */
[----:B------:R-:W-:Y:S01]  /*3f40*/  LOP3.LUT R34, R44, 0x1, RZ, 0xc0, !PT ;  /* 0x000000012c227812 */ /* 0x000fe200078ec0ff */
[----:B------:R-:W-:Y:S06]  /*3f50*/  @!P0 BRA `(.L_x_79) ;  /* 0x0000000000108947 */ /* 0x000fec0003800000 */
[----:B------:R-:W-:Y:S01]  /*3f60*/  LOP3.LUT R44, R43, 0xfe, RZ, 0xc0, !PT ;  /* 0x000000fe2b2c7812 */ /* 0x000fe200078ec0ff */
[----:B------:R-:W-:-:S03]  /*3f70*/  IMAD.MOV.U32 R48, RZ, RZ, 0x8 ;  /* 0x00000008ff307424 */ /* 0x000fc600078e00ff */
[----:B------:R-:W-:-:S13]  /*3f80*/  ISETP.NE.AND P1, PT, R44, 0x2, PT ;  /* 0x000000022c00780c */ /* 0x000fda0003f25270 */
[----:B------:R-:W-:Y:S05]  /*3f90*/  @!P1 BRA `(.L_x_80) ;  /* 0x00000000000c9947 */ /* 0x000fea0003800000 */
.L_x_79:
[----:B------:R-:W-:-:S04]  /*3fa0*/  ISETP.NE.AND P1, PT, R43, 0x3, PT ;  /* 0x000000032b00780c */ /* 0x000fc80003f25270 */
[----:B------:R-:W-:-:S04]  /*3fb0*/  SEL R43, RZ, 0x8, P1 ;  /* 0x00000008ff2b7807 */ /* 0x000fc80000800000 */
[----:B------:R-:W-:-:S07]  /*3fc0*/  SEL R48, R43, RZ, !P0 ;  /* 0x000000ff2b307207 */ /* 0x000fce0004000000 */
.L_x_80:
[----:B------:R-:W-:Y:S05]  /*3fd0*/  BSYNC.RECONVERGENT B0 ;  /* 0x0000000000007941 */ /* 0x000fea0003800200 */
.L_x_78:
        /* <DEDUP_REMOVED lines=16> */
.L_x_82:
[----:B------:R-:W-:-:S04]  /*40e0*/  ISETP.NE.AND P1, PT, R44, 0x3, PT ;  /* 0x000000032c00780c */ /* 0x000fc80003f25270 */
[----:B------:R-:W-:-:S04]  /*40f0*/  SEL R43, RZ, 0x10, P1 ;  /* 0x00000010ff2b7807 */ /* 0x000fc80000800000 */
[----:B------:R-:W-:-:S07]  /*4100*/  SEL R48, R43, RZ, !P0 ;  /* 0x000000ff2b307207 */ /* 0x000fce0004000000 */
.L_x_83:
[----:B------:R-:W-:Y:S05]  /*4110*/  BSYNC.RECONVERGENT B0 ;  /* 0x0000000000007941 */ /* 0x000fea0003800200 */
.L_x_81:
[----:B------:R-:W-:Y:S01]  /*4120*/  SHF.R.S32.HI R43, RZ, 0x10, R3 ;  /* 0x00000010ff2b7819 */ /* 0x000fe20000011403 */
[----:B------:R-:W-:Y:S01]  /*4130*/  BSSY.RECONVERGENT B0, `(.L_x_84) ;  /* 0x000001b000007945 */ /* 0x000fe20003800200 */
[----:B------:R-:W-:Y:S02]  /*4140*/  IADD3 R38, PT, PT, R36, R41, R38 ;  /* 0x0000002924267210 */ /* 0x000fe40007ffe026 */
[----:B------:R-:W-:Y:S02]  /*4150*/  LOP3.LUT R43, R43, 0xff, RZ, 0xc0, !PT ;  /* 0x000000ff2b2b7812 */ /* 0x000fe400078ec0ff */
[----:B------:R-:W-:Y:S02]  /*4160*/  IADD3 R38, PT, PT, R29, R38, R21 ;  /* 0x000000261d267210 */ /* 0x000fe40007ffe015 */
[----:B------:R-:W-:Y:S02]  /*4170*/  SHF.R.U64 R44, R43, 0x7, RZ ;  /* 0x000000072b2c7819 */ /* 0x000fe400000012ff */
[----:B------:R-:W-:-:S02]  /*4180*/  LOP3.LUT R48, R49, R48, RZ, 0xfc, !PT ;  /* 0x0000003031307212 */ /* 0x000fc400078efcff */
[----:B------:R-:W-:Y:S02]  /*4190*/  ISETP.NE.U32.AND P0, PT, R44, RZ, PT ;  /* 0x000000ff2c00720c */ /* 0x000fe40003f05070 */
[----:B------:R-:W-:Y:S02]  /*41a0*/  SHF.R.U32.HI R49, RZ, 0x16, R3 ;  /* 0x00000016ff317819 */ /* 0x000fe40000011603 */
[----:B------:R-:W-:Y:S02]  /*41b0*/  ISETP.NE.U32.AND.EX P0, PT, RZ, RZ, PT, P0 ;  /* 0x000000ffff00720c */ /* 0x000fe40003f05100 */
[----:B------:R-:W-:Y:S02]  /*41c0*/  IADD3 R38, PT, PT, R45, R38, R34 ;  /* 0x000000262d267210 */ /* 0x000fe40007ffe022 */
[----:B------:R-:W-:Y:S02]  /*41d0*/  LOP3.LUT R47, R49, 0x1, RZ, 0xc0, !PT ;  /* 0x00000001312f7812 */ /* 0x000fe400078ec0ff */
[----:B------:R-:W-:-:S02]  /*41e0*/  LOP3.LUT R44, R38, 0xff, RZ, 0xc0, !PT ;  /* 0x000000ff262c7812 */ /* 0x000fc400078ec0ff */
[----:B------:R-:W-:Y:S02]  /*41f0*/  LOP3.LUT R38, R28, 0x1, RZ, 0xc0, !PT ;  /* 0x000000011c267812 */ /* 0x000fe400078ec0ff */
[----:B------:R-:W-:Y:S01]  /*4200*/  LOP3.LUT R28, R49, 0x1, RZ, 0xc0, !PT ;  /* 0x00000001311c7812 */ /* 0x000fe200078ec0ff */
[----:B------:R-:W-:Y:S02]  /*4210*/  IMAD.IADD R44, R44, 0x1, R47 ;  /* 0x000000012c2c7824 */ /* 0x000fe400078e022f */
[----:B------:R-:W-:Y:S02]  /*4220*/  @P0 LOP3.LUT R43, R43, 0xffffff00, RZ, 0xfc, !PT ;  /* 0xffffff002b2b0812 */ /* 0x000fe400078efcff */
        /* <DEDUP_REMOVED lines=8> */
.L_x_85:
[----:B------:R-:W-:-:S04]  /*42b0*/  ISETP.NE.AND P1, PT, R44, 0x3, PT ;  /* 0x000000032c00780c */ /* 0x000fc80003f25270 */
[----:B------:R-:W-:-:S04]  /*42c0*/  SEL R49, RZ, 0x20, P1 ;  /* 0x00000020ff317807 */ /* 0x000fc80000800000 */
[----:B------:R-:W-:-:S07]  /*42d0*/  SEL R49, R49, RZ, !P0 ;  /* 0x000000ff31317207 */ /* 0x000fce0004000000 */
.L_x_86:
[----:B------:R-:W-:Y:S05]  /*42e0*/  BSYNC.RECONVERGENT B0 ;  /* 0x0000000000007941 */ /* 0x000fea0003800200 */
.L_x_84:
[----:B------:R-:W-:Y:S01]  /*42f0*/  IADD3 R41, PT, PT, R42, R36, R41 ;  /* 0x000000242a297210 */ /* 0x000fe20007ffe029 */
[----:B------:R-:W-:Y:S01]  /*4300*/  BSSY.RECONVERGENT B0, `(.L_x_87) ;  /* 0x0000010000007945 */ /* 0x000fe20003800200 */
[----:B------:R-:W-:Y:S02]  /*4310*/  ISETP.NE.AND P0, PT, R29, RZ, PT ;  /* 0x000000ff1d00720c */ /* 0x000fe40003f05270 */
[----:B------:R-:W-:Y:S02]  /*4320*/  IADD3 R41, PT, PT, R38, R41, R22 ;  /* 0x0000002926297210 */ /* 0x000fe40007ffe016 */
[----:B------:R-:W-:Y:S02]  /*4330*/  LOP3.LUT R44, R51, 0x80, RZ, 0xc0, !PT ;  /* 0x00000080332c7812 */ /* 0x000fe400078ec0ff */
[----:B------:R-:W-:Y:S02]  /*4340*/  IADD3 R41, PT, PT, R28, R41, R45 ;  /* 0x000000291c297210 */ /* 0x000fe40007ffe02d */
[----:B------:R-:W-:-:S02]  /*4350*/  SHF.R.U32.HI R44, RZ, 0x7, R44 ;  /* 0x00000007ff2c7819 */ /* 0x000fc4000001162c */
[----:B------:R-:W-:-:S05]  /*4360*/  LOP3.LUT R41, R41, 0xff, RZ, 0xc0, !PT ;  /* 0x000000ff29297812 */ /* 0x000fca00078ec0ff */
[----:B------:R-:W-:Y:S01]  /*4370*/  IMAD.IADD R41, R41, 0x1, R44 ;  /* 0x0000000129297824 */ /* 0x000fe200078e022c */
[----:B------:R-:W-:Y:S06]  /*4380*/  @!P0 BRA `(.L_x_88) ;  /* 0x0000000000108947 */ /* 0x000fec0003800000 */
[----:B------:R-:W-:-:S04]  /*4390*/  LOP3.LUT R51, R41, 0xfe, RZ, 0xc0, !PT ;  /* 0x000000fe29337812 */ /* 0x000fc800078ec0ff */
[----:B------:R-:W-:Y:S01]  /*43a0*/  ISETP.NE.AND P1, PT, R51, 0x2, PT ;  /* 0x000000023300780c */ /* 0x000fe20003f25270 */
[----:B------:R-:W-:-:S12]  /*43b0*/  IMAD.MOV.U32 R51, RZ, RZ, 0x40 ;  /* 0x00000040ff337424 */ /* 0x000fd800078e00ff */
[----:B------:R-:W-:Y:S05]  /*43c0*/  @!P1 BRA `(.L_x_89) ;  /* 0x00000000000c9947 */ /* 0x000fea0003800000 */
.L_x_88:
[----:B------:R-:W-:-:S04]  /*43d0*/  ISETP.NE.AND P1, PT, R41, 0x3, PT ;  /* 0x000000032900780c */ /* 0x000fc80003f25270 */
[----:B------:R-:W-:-:S04]  /*43e0*/  SEL R41, RZ, 0x40, P1 ;  /* 0x00000040ff297807 */ /* 0x000fc80000800000 */
[----:B------:R-:W-:-:S07]  /*43f0*/  SEL R51, R41, RZ, !P0 ;  /* 0x000000ff29337207 */ /* 0x000fce0004000000 */
.L_x_89:
[----:B------:R-:W-:Y:S05]  /*4400*/  BSYNC.RECONVERGENT B0 ;  /* 0x0000000000007941 */ /* 0x000fea0003800200 */
.L_x_87:
[----:B------:R-:W-:Y:S01]  /*4410*/  IMAD.IADD R36, R36, 0x1, R42 ;  /* 0x0000000124247824 */ /* 0x000fe200078e022a */
[----:B------:R-:W-:Y:S01]  /*4420*/  IADD3 R26, PT, PT, R30, R26, R27 ;  /* 0x0000001a1e1a7210 */ /* 0x000fe20007ffe01b */
[----:B------:R-:W-:Y:S01]  /*4430*/  BSSY.RECONVERGENT B0, `(.L_x_90) ;  /* 0x000002a000007945 */ /* 0x000fe20003800200 */
[----:B------:R-:W-:Y:S02]  /*4440*/  IADD3 R27, PT, PT, R37, R30, R46 ;  /* 0x0000001e251b7210 */ /* 0x000fe40007ffe02e */
[----:B------:R-:W-:Y:S02]  /*4450*/  IADD3 R36, PT, PT, R31, R18, R36 ;  /* 0x000000121f247210 */ /* 0x000fe40007ffe024 */
[----:B------:R-:W-:Y:S02]  /*4460*/  PRMT R18, R20, 0x8880, RZ ;  /* 0x0000888014127816 */ /* 0x000fe400000000ff */
[----:B------:R-:W-:Y:S02]  /*4470*/  IADD3 R36, PT, PT, R47, R36, R16 ;  /* 0x000000242f247210 */ /* 0x000fe40007ffe010 */
[----:B------:R-:W-:-:S02]  /*4480*/  ISETP.GT.AND P0, PT, R18, -0x1, PT ;  /* 0xffffffff1200780c */ /* 0x000fc40003f04270 */
[----:B------:R-:W-:Y:S02]  /*4490*/  IADD3 R36, PT, PT, R15, R36, R44 ;  /* 0x000000240f247210 */ /* 0x000fe40007ffe02c */
[----:B------:R-:W-:Y:S02]  /*44a0*/  SHF.R.U32.HI R46, RZ, 0x19, R3 ;  /* 0x00000019ff2e7819 */ /* 0x000fe40000011603 */
[C---:B------:R-:W-:Y:S02]  /*44b0*/  ISETP.NE.AND P1, PT, R36.reuse, 0x3, PT ;  /* 0x000000032400780c */ /* 0x040fe40003f25270 */
[----:B------:R-:W-:Y:S02]  /*44c0*/  LOP3.LUT R36, R36, 0xfffffffe, RZ, 0xc0, !PT ;  /* 0xfffffffe24247812 */ /* 0x000fe400078ec0ff */
[----:B------:R-:W-:Y:S02]  /*44d0*/  SEL R42, RZ, 0x80, P1 ;  /* 0x00000080ff2a7807 */ /* 0x000fe40000800000 */
[----:B------:R-:W-:-:S02]  /*44e0*/  ISETP.NE.AND P1, PT, R36, 0x2, PT ;  /* 0x000000022400780c */ /* 0x000fc40003f25270 */
[----:B------:R-:W-:Y:S02]  /*44f0*/  SEL R42, R42, RZ, P0 ;  /* 0x000000ff2a2a7207 */ /* 0x000fe40000000000 */
[----:B------:R-:W-:Y:S02]  /*4500*/  SHF.R.U32.HI R36, RZ, 0x18, R3 ;  /* 0x00000018ff247819 */ /* 0x000fe40000011603 */
[----:B------:R-:W-:Y:S02]  /*4510*/  @!P0 SEL R42, R42, 0x80, P1 ;  /* 0x000000802a2a8807 */ /* 0x000fe40000800000 */
[----:B------:R-:W-:Y:S02]  /*4520*/  IADD3 R20, PT, PT, R0, R27, R40 ;  /* 0x0000001b00147210 */ /* 0x000fe40007ffe028 */
[----:B------:R-:W-:Y:S02]  /*4530*/  LOP3.LUT R49, R51, R48, R49, 0xfe, !PT ;  /* 0x0000003033317212 */ /* 0x000fe400078efe31 */
[----:B------:R-:W-:-:S02]  /*4540*/  LOP3.LUT R18, R36, 0x1, RZ, 0xc0, !PT ;  /* 0x0000000124127812 */ /* 0x000fc400078ec0ff */
[----:B------:R-:W-:Y:S02]  /*4550*/  LOP3.LUT R27, R46, 0x1, RZ, 0xc0, !PT ;  /* 0x000000012e1b7812 */ /* 0x000fe400078ec0ff */
[----:B------:R-:W-:Y:S02]  /*4560*/  ISETP.NE.AND P0, PT, R17, RZ, PT ;  /* 0x000000ff1100720c */ /* 0x000fe40003f05270 */
[----:B------:R-:W-:Y:S02]  /*4570*/  LOP3.LUT R49, R49, R42, RZ, 0xfc, !PT ;  /* 0x0000002a31317212 */ /* 0x000fe400078efcff */
[----:B------:R-:W-:Y:S02]  /*4580*/  IADD3 R31, PT, PT, R27, R20, R18 ;  /* 0x000000141b1f7210 */ /* 0x000fe40007ffe012 */
[----:B------:R-:W-:Y:S01]  /*4590*/  SHF.R.U32.HI R42, RZ, 0x1a, R3 ;  /* 0x0000001aff2a7819 */ /* 0x000fe20000011603 */
[----:B------:R-:W-:Y:S01]  /*45a0*/  IMAD.SHL.U32 R49, R49, 0x100, RZ ;  /* 0x0000010031317824 */ /* 0x000fe200078e00ff */
[----:B------:R-:W-:-:S02]  /*45b0*/  IADD3 R26, PT, PT, R33, R26, R24 ;  /* 0x0000001a211a7210 */ /* 0x000fc40007ffe018 */
[----:B------:R-:W-:Y:S02]  /*45c0*/  LOP3.LUT R20, R36, 0x1, RZ, 0xc0, !PT ;  /* 0x0000000124147812 */ /* 0x000fe400078ec0ff */
[----:B------:R-:W-:Y:S02]  /*45d0*/  LOP3.LUT R36, R31, 0xff, RZ, 0xc0, !PT ;  /* 0x000000ff1f247812 */ /* 0x000fe400078ec0ff */
[----:B------:R-:W-:Y:S02]  /*45e0*/  LOP3.LUT R41, R42, 0x1, RZ, 0xc0, !PT ;  /* 0x000000012a297812 */ /* 0x000fe400078ec0ff */
[----:B------:R-:W-:Y:S02]  /*45f0*/  IADD3 R31, PT, PT, R20, R26, R5 ;  /* 0x0000001a141f7210 */ /* 0x000fe40007ffe005 */
[----:B------:R-:W-:Y:S01]  /*4600*/  LOP3.LUT R20, R46, 0x1, RZ, 0xc0, !PT ;  /* 0x000000012e147812 */ /* 0x000fe200078ec0ff */
        /* <DEDUP_REMOVED lines=9> */
.L_x_91:
[----:B------:R-:W-:-:S04]  /*46a0*/  ISETP.NE.AND P1, PT, R36, 0x3, PT ;  /* 0x000000032400780c */ /* 0x000fc80003f25270 */
[----:B------:R-:W-:-:S04]  /*46b0*/  SEL R31, RZ, 0x2, P1 ;  /* 0x00000002ff1f7807 */ /* 0x000fc80000800000 */
[----:B------:R-:W-:-:S07]  /*46c0*/  SEL R49, R31, RZ, !P0 ;  /* 0x000000ff1f317207 */ /* 0x000fce0004000000 */
.L_x_92:
[----:B------:R-:W-:Y:S05]  /*46d0*/  BSYNC.RECONVERGENT B0 ;  /* 0x0000000000007941 */ /* 0x000fea0003800200 */
.L_x_90:
        /* <DEDUP_REMOVED lines=23> */
.L_x_94:
[----:B------:R-:W-:-:S04]  /*4850*/  ISETP.NE.AND P1, PT, R31, 0x3, PT ;  /* 0x000000031f00780c */ /* 0x000fc80003f25270 */
[----:B------:R-:W-:-:S04]  /*4860*/  SEL R31, RZ, 0x4, P1 ;  /* 0x00000004ff1f7807 */ /* 0x000fc80000800000 */
[----:B------:R-:W-:-:S07]  /*4870*/  SEL R41, R31, RZ, !P0 ;  /* 0x000000ff1f297207 */ /* 0x000fce0004000000 */
.L_x_95:
[----:B------:R-:W-:Y:S05]  /*4880*/  BSYNC.RECONVERGENT B0 ;  /* 0x0000000000007941 */ /* 0x000fea0003800200 */
.L_x_93:
        /* <DEDUP_REMOVED lines=16> */
.L_x_97:
[----:B------:R-:W-:-:S04]  /*4990*/  ISETP.NE.AND P1, PT, R36, 0x3, PT ;  /* 0x000000032400780c */ /* 0x000fc80003f25270 */
[----:B------:R-:W-:-:S04]  /*49a0*/  SEL R36, RZ, 0x8, P1 ;  /* 0x00000008ff247807 */ /* 0x000fc80000800000 */
[----:B------:R-:W-:-:S07]  /*49b0*/  SEL R41, R36, RZ, !P0 ;  /* 0x000000ff24297207 */ /* 0x000fce0004000000 */
.L_x_98:
[----:B------:R-:W-:Y:S05]  /*49c0*/  BSYNC.RECONVERGENT B0 ;  /* 0x0000000000007941 */ /* 0x000fea0003800200 */
.L_x_96:
        /* <DEDUP_REMOVED lines=12> */
[----:B------:R-:W-:-:S04]  /*4a90*/  LOP3.LUT R36, R37, 0xfe, RZ, 0xc0, !PT ;  /* 0x000000fe25247812 */ /* 0x000fc800078ec0ff */
[----:B------:R-:W-:Y:S01]  /*4aa0*/  ISETP.NE.AND P1, PT, R36, 0x2, PT ;  /* 0x000000022400780c */ /* 0x000fe20003f25270 */
[----:B------:R-:W-:-:S12]  /*4ab0*/  IMAD.MOV.U32 R36, RZ, RZ, 0x10 ;  /* 0x00000010ff247424 */ /* 0x000fd800078e00ff */
[----:B------:R-:W-:Y:S05]  /*4ac0*/  @!P1 BRA `(.L_x_101) ;  /* 0x00000000000c9947 */ /* 0x000fea0003800000 */
.L_x_100:
[----:B------:R-:W-:-:S04]  /*4ad0*/  ISETP.NE.AND P1, PT, R37, 0x3, PT ;  /* 0x000000032500780c */ /* 0x000fc80003f25270 */
[----:B------:R-:W-:-:S04]  /*4ae0*/  SEL R36, RZ, 0x10, P1 ;  /* 0x00000010ff247807 */ /* 0x000fc80000800000 */
[----:B------:R-:W-:-:S07]  /*4af0*/  SEL R36, R36, RZ, !P0 ;  /* 0x000000ff24247207 */ /* 0x000fce0004000000 */
.L_x_101:
[----:B------:R-:W-:Y:S05]  /*4b00*/  BSYNC.RECONVERGENT B0 ;  /* 0x0000000000007941 */ /* 0x000fea0003800200 */
.L_x_99:
        /* <DEDUP_REMOVED lines=16> */
.L_x_103:
[----:B------:R-:W-:-:S04]  /*4c10*/  ISETP.NE.AND P1, PT, R41, 0x3, PT ;  /* 0x000000032900780c */ /* 0x000fc80003f25270 */
[----:B------:R-:W-:-:S04]  /*4c20*/  SEL R36, RZ, 0x20, P1 ;  /* 0x00000020ff247807 */ /* 0x000fc80000800000 */
[----:B------:R-:W-:-:S07]  /*4c30*/  SEL R36, R36, RZ, !P0 ;  /* 0x000000ff24247207 */ /* 0x000fce0004000000 */
.L_x_104:
[----:B------:R-:W-:Y:S05]  /*4c40*/  BSYNC.RECONVERGENT B0 ;  /* 0x0000000000007941 */ /* 0x000fea0003800200 */
.L_x_102:
[----:B------:R-:W-:Y:S01]  /*4c50*/  IADD3 R22, PT, PT, R38, R29, R22 ;  /* 0x0000001d26167210 */ /* 0x000fe20007ffe016 */
[----:B------:R-:W-:Y:S01]  /*4c60*/  BSSY.RECONVERGENT B0, `(.L_x_105) ;  /* 0x000000f000007945 */ /* 0x000fe20003800200 */
[----:B------:R-:W-:Y:S02]  /*4c70*/  ISETP.NE.AND P0, PT, R28, RZ, PT ;  /* 0x000000ff1c00720c */ /* 0x000fe40003f05270 */
[----:B------:R-:W-:Y:S02]  /*4c80*/  IADD3 R22, PT, PT, R44, R22, R45 ;  /* 0x000000162c167210 */ /* 0x000fe40007ffe02d */
[----:B------:R-:W-:Y:S02]  /*4c90*/  SHF.R.U32.HI R41, RZ, 0x1f, R3 ;  /* 0x0000001fff297819 */ /* 0x000fe40000011603 */
        /* <DEDUP_REMOVED lines=8> */
.L_x_106:
[----:B------:R-:W-:-:S04]  /*4d20*/  ISETP.NE.AND P1, PT, R46, 0x3, PT ;  /* 0x000000032e00780c */ /* 0x000fc80003f25270 */
[----:B------:R-:W-:-:S04]  /*4d30*/  SEL R22, RZ, 0x40, P1 ;  /* 0x00000040ff167807 */ /* 0x000fc80000800000 */
[----:B------:R-:W-:-:S07]  /*4d40*/  SEL R22, R22, RZ, !P0 ;  /* 0x000000ff16167207 */ /* 0x000fce0004000000 */
.L_x_107:
[----:B------:R-:W-:Y:S05]  /*4d50*/  BSYNC.RECONVERGENT B0 ;  /* 0x0000000000007941 */ /* 0x000fea0003800200 */
.L_x_105:
[----:B------:R-:W-:Y:S01]  /*4d60*/  IADD3 R24, PT, PT, R33, R24, R39 ;  /* 0x0000001821187210 */ /* 0x000fe20007ffe027 */
[----:B------:R-:W-:Y:S01]  /*4d70*/  IMAD.IADD R29, R29, 0x1, R38 ;  /* 0x000000011d1d7824 */ /* 0x000fe200078e0226 */
[----:B------:R-:W-:Y:S02]  /*4d80*/  IADD3 R33, PT, PT, R0, R17, R40 ;  /* 0x0000001100217210 */ /* 0x000fe40007ffe028 */
[----:B------:R-:W-:Y:S02]  /*4d90*/  IADD3 R24, PT, PT, R20, R24, R5 ;  /* 0x0000001814187210 */ /* 0x000fe40007ffe005 */
[----:B------:R-:W-:Y:S02]  /*4da0*/  IADD3 R33, PT, PT, R26, R33, R18 ;  /* 0x000000211a217210 */ /* 0x000fe40007ffe012 */
[----:B------:R-:W-:Y:S02]  /*4db0*/  IADD3 R24, PT, PT, R8, R24, R25 ;  /* 0x0000001808187210 */ /* 0x000fe40007ffe019 */
[----:B------:R-:W-:-:S02]  /*4dc0*/  IADD3 R8, PT, PT, R13, R8, R33 ;  /* 0x000000080d087210 */ /* 0x000fc40007ffe021 */
[----:B------:R-:W-:Y:S01]  /*4dd0*/  ISETP.NE.AND P4, PT, R18, RZ, PT ;  /* 0x000000ff1200720c */ /* 0x000fe20003f85270 */
[----:B------:R-:W-:Y:S01]  /*4de0*/  IMAD.IADD R24, R24, 0x1, R13 ;  /* 0x0000000118187824 */ /* 0x000fe200078e020d */
[----:B------:R-:W-:Y:S01]  /*4df0*/  IADD3 R17, PT, PT, R35, R0, R17 ;  /* 0x0000000023117210 */ /* 0x000fe20007ffe011 */
[----:B------:R-:W-:Y:S01]  /*4e00*/  IMAD.IADD R8, R8, 0x1, R11 ;  /* 0x0000000108087824 */ /* 0x000fe200078e020b */
[----:B------:R-:W-:Y:S02]  /*4e10*/  ISETP.GT.U32.AND P0, PT, R2, -0x1, PT ;  /* 0xffffffff0200780c */ /* 0x000fe40003f04070 */
[----:B------:R-:W-:Y:S02]  /*4e20*/  ISETP.NE.AND P2, PT, R24, 0x3, PT ;  /* 0x000000031800780c */ /* 0x000fe40003f45270 */
[----:B------:R-:W-:Y:S02]  /*4e30*/  ISETP.NE.AND P5, PT, R27, RZ, PT ;  /* 0x000000ff1b00720c */ /* 0x000fe40003fa5270 */
[----:B------:R-:W-:-:S02]  /*4e40*/  IADD3 R2, PT, PT, R30, R17, R27 ;  /* 0x000000111e027210 */ /* 0x000fc40007ffe01b */
[----:B------:R-:W-:Y:S02]  /*4e50*/  LOP3.LUT R24, R24, 0xfffffffe, RZ, 0xc0, !PT ;  /* 0xfffffffe18187812 */ /* 0x000fe400078ec0ff */
[----:B------:R-:W-:Y:S02]  /*4e60*/  ISETP.NE.AND P3, PT, R8, 0x3, PT ;  /* 0x000000030800780c */ /* 0x000fe40003f65270 */
[----:B------:R-:W-:Y:S02]  /*4e70*/  IADD3 R0, PT, PT, R34, R35, R0 ;  /* 0x0000002322007210 */ /* 0x000fe40007ffe000 */
[----:B------:R-:W-:Y:S02]  /*4e80*/  ISETP.NE.AND P6, PT, R24, 0x2, PT ;  /* 0x000000021800780c */ /* 0x000fe40003fc5270 */
[----:B------:R-:W-:Y:S02]  /*4e90*/  IADD3 R13, PT, PT, R11, R13, R2 ;  /* 0x0000000d0b0d7210 */ /* 0x000fe40007ffe002 */
[----:B------:R-:W-:-:S02]  /*4ea0*/  ISETP.NE.AND P1, PT, R26, RZ, PT ;  /* 0x000000ff1a00720c */ /* 0x000fc40003f25270 */
[----:B------:R-:W-:Y:S01]  /*4eb0*/  SEL R5, RZ, 0x2, P3 ;  /* 0x00000002ff057807 */ /* 0x000fe20001800000 */
[----:B------:R-:W-:Y:S01]  /*4ec0*/  IMAD.IADD R13, R13, 0x1, R12 ;  /* 0x000000010d0d7824 */ /* 0x000fe200078e020c */
[----:B------:R-:W-:Y:S02]  /*4ed0*/  LOP3.LUT R8, R8, 0x3fe, RZ, 0xc0, !PT ;  /* 0x000003fe08087812 */ /* 0x000fe400078ec0ff */
[----:B------:R-:W-:Y:S02]  /*4ee0*/  IADD3 R26, PT, PT, R31, R0, R26 ;  /* 0x000000001f1a7210 */ /* 0x000fe40007ffe01a */
[----:B------:R-:W-:Y:S02]  /*4ef0*/  SEL R0, RZ, 0xffffffff, P2 ;  /* 0xffffffffff007807 */ /* 0x000fe40001000000 */
[----:B------:R-:W-:Y:S02]  /*4f00*/  @P4 SEL R0, RZ, 0xffffffff, P6 ;  /* 0xffffffffff004807 */ /* 0x000fe40003000000 */
[----:B------:R-:W-:-:S02]  /*4f10*/  ISETP.NE.AND P6, PT, R8, 0x2, PT ;  /* 0x000000020800780c */ /* 0x000fc40003fc5270 */
[----:B------:R-:W-:Y:S02]  /*4f20*/  SEL R2, R5, RZ, !P5 ;  /* 0x000000ff05027207 */ /* 0x000fe40006800000 */
[----:B------:R-:W-:Y:S02]  /*4f30*/  IADD3 R26, PT, PT, R12, R11, R26 ;  /* 0x0000000b0c1a7210 */ /* 0x000fe40007ffe01a */
[----:B------:R-:W-:Y:S02]  /*4f40*/  @P5 SEL R2, R2, 0x2, P6 ;  /* 0x0000000202025807 */ /* 0x000fe40003000000 */
[C---:B------:R-:W-:Y:S01]  /*4f50*/  ISETP.NE.AND P6, PT, R13.reuse, 0x3, PT ;  /* 0x000000030d00780c */ /* 0x040fe20003fc5270 */
[----:B------:R-:W-:Y:S01]  /*4f60*/  IMAD.IADD R26, R26, 0x1, R9 ;  /* 0x000000011a1a7824 */ /* 0x000fe200078e0209 */
[----:B------:R-:W-:Y:S02]  /*4f70*/  LOP3.LUT R13, R13, 0x3fe, RZ, 0xc0, !PT ;  /* 0x000003fe0d0d7812 */ /* 0x000fe400078ec0ff */
[----:B------:R-:W-:-:S02]  /*4f80*/  SEL R5, RZ, 0x4, P6 ;  /* 0x00000004ff057807 */ /* 0x000fc40003000000 */
[----:B------:R-:W-:Y:S02]  /*4f90*/  IADD3 R35, PT, PT, R45, R34, R35 ;  /* 0x000000222d237210 */ /* 0x000fe40007ffe023 */
[----:B------:R-:W-:Y:S02]  /*4fa0*/  ISETP.NE.AND P6, PT, R13, 0x2, PT ;  /* 0x000000020d00780c */ /* 0x000fe40003fc5270 */
[----:B------:R-:W-:Y:S02]  /*4fb0*/  SEL R11, R5, RZ, !P1 ;  /* 0x000000ff050b7207 */ /* 0x000fe40004800000 */
[----:B------:R-:W-:Y:S02]  /*4fc0*/  ISETP.GT.AND.EX P0, PT, R3, -0x1, PT, P0 ;  /* 0xffffffff0300780c */ /* 0x000fe40003f04300 */
[----:B------:R-:W-:Y:S02]  /*4fd0*/  ISETP.NE.AND P4, PT, R30, RZ, PT ;  /* 0x000000ff1e00720c */ /* 0x000fe40003f85270 */
[----:B------:R-:W-:-:S02]  /*4fe0*/  IADD3 R35, PT, PT, R32, R35, R30 ;  /* 0x0000002320237210 */ /* 0x000fc40007ffe01e */
[----:B------:R-:W-:Y:S02]  /*4ff0*/  PRMT R3, R43, 0x8880, RZ ;  /* 0x000088802b037816 */ /* 0x000fe400000000ff */
[----:B------:R-:W-:Y:S02]  /*5000*/  @P1 SEL R11, R11, 0x4, P6 ;  /* 0x000000040b0b1807 */ /* 0x000fe40003000000 */
[----:B------:R-:W-:Y:S02]  /*5010*/  IADD3 R34, PT, PT, R28, R45, R34 ;  /* 0x0000002d1c227210 */ /* 0x000fe40007ffe022 */
[----:B------:R-:W-:Y:S02]  /*5020*/  ISETP.NE.AND P6, PT, R26, 0x3, PT ;  /* 0x000000031a00780c */ /* 0x000fe40003fc5270 */
[----:B------:R-:W-:Y:S02]  /*5030*/  ISETP.GT.AND P1, PT, R3, -0x1, PT ;  /* 0xffffffff0300780c */ /* 0x000fe40003f24270 */
[----:B------:R-:W-:-:S02]  /*5040*/  IADD3 R35, PT, PT, R9, R12, R35 ;  /* 0x0000000c09237210 */ /* 0x000fc40007ffe023 */
[----:B------:R-:W-:Y:S02]  /*5050*/  IADD3 R34, PT, PT, R37, R34, R31 ;  /* 0x0000002225227210 */ /* 0x000fe40007ffe01f */
[----:B------:R-:W-:Y:S01]  /*5060*/  LOP3.LUT R26, R26, 0x3fe, RZ, 0xc0, !PT ;  /* 0x000003fe1a1a7812 */ /* 0x000fe200078ec0ff */
[----:B------:R-:W-:Y:S01]  /*5070*/  IMAD.IADD R35, R35, 0x1, R10 ;  /* 0x0000000123237824 */ /* 0x000fe200078e020a */
[----:B------:R-:W-:Y:S02]  /*5080*/  SEL R3, RZ, 0x8, P6 ;  /* 0x00000008ff037807 */ /* 0x000fe40003000000 */
[----:B------:R-:W-:Y:S01]  /*5090*/  IADD3 R45, PT, PT, R44, R28, R45 ;  /* 0x0000001c2c2d7210 */ /* 0x000fe20007ffe02d */
[----:B------:R-:W-:Y:S01]  /*50a0*/  IMAD.IADD R28, R28, 0x1, R44 ;  /* 0x000000011c1c7824 */ /* 0x000fe200078e022c */
[----:B------:R-:W-:Y:S02]  /*50b0*/  IADD3 R34, PT, PT, R10, R9, R34 ;  /* 0x000000090a227210 */ /* 0x000fe40007ffe022 */
[----:B------:R-:W-:-:S02]  /*50c0*/  ISETP.NE.AND P6, PT, R26, 0x2, PT ;  /* 0x000000021a00780c */ /* 0x000fc40003fc5270 */
[----:B------:R-:W-:Y:S01]  /*50d0*/  SEL R3, R3, RZ, !P4 ;  /* 0x000000ff03037207 */ /* 0x000fe20006000000 */
[----:B------:R-:W-:Y:S01]  /*50e0*/  IMAD.IADD R34, R34, 0x1, R7 ;  /* 0x0000000122227824 */ /* 0x000fe200078e0207 */
[----:B------:R-:W-:Y:S02]  /*50f0*/  IADD3 R45, PT, PT, R41, R45, R32 ;  /* 0x0000002d292d7210 */ /* 0x000fe40007ffe020 */
[----:B------:R-:W-:Y:S02]  /*5100*/  ISETP.NE.AND P2, PT, R31, RZ, PT ;  /* 0x000000ff1f00720c */ /* 0x000fe40003f45270 */
[----:B------:R-:W-:Y:S02]  /*5110*/  @P4 SEL R3, R3, 0x8, P6 ;  /* 0x0000000803034807 */ /* 0x000fe40003000000 */
[----:B------:R-:W-:Y:S02]  /*5120*/  ISETP.NE.AND P6, PT, R35, 0x3, PT ;  /* 0x000000032300780c */ /* 0x000fe40003fc5270 */
[----:B------:R-:W-:-:S02]  /*5130*/  IADD3 R28, PT, PT, R42, R15, R28 ;  /* 0x0000000f2a1c7210 */ /* 0x000fc40007ffe01c */
[----:B------:R-:W-:Y:S02]  /*5140*/  LOP3.LUT R45, R45, 0xffff, RZ, 0xc0, !PT ;  /* 0x0000ffff2d2d7812 */ /* 0x000fe400078ec0ff */
[----:B------:R-:W-:Y:S02]  /*5150*/  ISETP.NE.AND P5, PT, R32, RZ, PT ;  /* 0x000000ff2000720c */ /* 0x000fe40003fa5270 */
[----:B------:R-:W-:Y:S02]  /*5160*/  LOP3.LUT R35, R35, 0x3fe, RZ, 0xc0, !PT ;  /* 0x000003fe23237812 */ /* 0x000fe400078ec0ff */
[----:B------:R-:W-:Y:S02]  /*5170*/  SEL R8, RZ, 0x10, P6 ;  /* 0x00000010ff087807 */ /* 0x000fe40003000000 */
[----:B------:R-:W-:Y:S02]  /*5180*/  IADD3 R29, PT, PT, R47, R16, R29 ;  /* 0x000000102f1d7210 */ /* 0x000fe40007ffe01d */
[----:B------:R-:W-:-:S02]  /*5190*/  IADD3 R28, PT, PT, R7, R28, R14 ;  /* 0x0000001c071c7210 */ /* 0x000fc40007ffe00e */
[----:B------:R-:W-:Y:S02]  /*51a0*/  IADD3 R45, PT, PT, R7, R10, R45 ;  /* 0x0000000a072d7210 */ /* 0x000fe40007ffe02d */
[----:B------:R-:W-:Y:S02]  /*51b0*/  ISETP.NE.AND P4, PT, R34, 0x3, PT ;  /* 0x000000032200780c */ /* 0x000fe40003f85270 */
[----:B------:R-:W-:Y:S01]  /*51c0*/  LOP3.LUT R7, R0, 0x1, RZ, 0xc0, !PT ;  /* 0x0000000100077812 */ /* 0x000fe200078ec0ff */
[----:B------:R-:W-:Y:S01]  /*51d0*/  IMAD.IADD R45, R45, 0x1, R6 ;  /* 0x000000012d2d7824 */ /* 0x000fe200078e0206 */
[----:B------:R-:W-:Y:S02]  /*51e0*/  ISETP.NE.AND P6, PT, R35, 0x2, PT ;  /* 0x000000022300780c */ /* 0x000fe40003fc5270 */
[----:B------:R-:W-:Y:S02]  /*51f0*/  SEL R8, R8, RZ, !P2 ;  /* 0x000000ff08087207 */ /* 0x000fe40005000000 */
[----:B------:R-:W-:-:S02]  /*5200*/  IADD3 R29, PT, PT, R42, R29, R15 ;  /* 0x0000001d2a1d7210 */ /* 0x000fc40007ffe00f */
[----:B------:R-:W-:Y:S02]  /*5210*/  SEL R5, RZ, 0x20, P4 ;  /* 0x00000020ff057807 */ /* 0x000fe40002000000 */
[----:B------:R-:W-:Y:S02]  /*5220*/  LOP3.LUT R34, R34, 0x3fe, RZ, 0xc0, !PT ;  /* 0x000003fe22227812 */ /* 0x000fe400078ec0ff */
[----:B------:R-:W-:Y:S02]  /*5230*/  LOP3.LUT R0, R2, R7, RZ, 0xfc, !PT ;  /* 0x0000000702007212 */ /* 0x000fe400078efcff */
[----:B------:R-:W-:Y:S02]  /*5240*/  @P2 SEL R8, R8, 0x10, P6 ;  /* 0x0000001008082807 */ /* 0x000fe40003000000 */
[----:B------:R-:W-:Y:S02]  /*5250*/  IADD3 R29, PT, PT, R14, R29, R41 ;  /* 0x0000001d0e1d7210 */ /* 0x000fe40007ffe029 */
[----:B------:R-:W-:-:S02]  /*5260*/  ISETP.NE.AND P6, PT, R34, 0x2, PT ;  /* 0x000000022200780c */ /* 0x000fc40003fc5270 */
[----:B------:R-:W-:Y:S02]  /*5270*/  SEL R5, R5, RZ, !P5 ;  /* 0x000000ff05057207 */ /* 0x000fe40006800000 */
[----:B------:R-:W-:Y:S02]  /*5280*/  LOP3.LUT R0, R0, R11, RZ, 0xfc, !PT ;  /* 0x0000000b00007212 */ /* 0x000fe400078efcff */
[----:B------:R-:W-:Y:S02]  /*5290*/  ISETP.NE.AND P3, PT, R37, RZ, PT ;  /* 0x000000ff2500720c */ /* 0x000fe40003f65270 */
[----:B------:R-:W-:Y:S02]  /*52a0*/  ISETP.NE.AND P4, PT, R29, 0x3, PT ;  /* 0x000000031d00780c */ /* 0x000fe40003f85270 */
[----:B------:R-:W-:Y:S02]  /*52b0*/  @P5 SEL R5, R5, 0x20, P6 ;  /* 0x0000002005055807 */ /* 0x000fe40003000000 */
[----:B------:R-:W-:-:S02]  /*52c0*/  IADD3 R23, PT, PT, R23, R28, R6 ;  /* 0x0000001c17177210 */ /* 0x000fc40007ffe006 */
[C---:B------:R-:W-:Y:S02]  /*52d0*/  LOP3.LUT R2, R45.reuse, 0x3fe, RZ, 0xc0, !PT ;  /* 0x000003fe2d027812 */ /* 0x040fe400078ec0ff */
[----:B------:R-:W-:Y:S02]  /*52e0*/  ISETP.NE.AND P6, PT, R45, 0x3, PT ;  /* 0x000000032d00780c */ /* 0x000fe40003fc5270 */
[----:B------:R-:W-:Y:S02]  /*52f0*/  LOP3.LUT R3, R0, R3, RZ, 0xfc, !PT ;  /* 0x0000000300037212 */ /* 0x000fe400078efcff */
[----:B------:R-:W-:Y:S02]  /*5300*/  SEL R7, RZ, 0x80, P4 ;  /* 0x00000080ff077807 */ /* 0x000fe40002000000 */
[----:B------:R-:W-:Y:S02]  /*5310*/  ISETP.NE.AND P4, PT, R23, 0x3, PT ;  /* 0x000000031700780c */ /* 0x000fe40003f85270 */
[----:B------:R-:W-:-:S02]  /*5320*/  SEL R6, RZ, 0x40, P6 ;  /* 0x00000040ff067807 */ /* 0x000fc40003000000 */
[----:B------:R-:W-:Y:S02]  /*5330*/  ISETP.NE.AND P5, PT, R2, 0x2, PT ;  /* 0x000000020200780c */ /* 0x000fe40003fa5270 */
[----:B------:R-:W-:Y:S02]  /*5340*/  LOP3.LUT R8, R3, R8, RZ, 0xfc, !PT ;  /* 0x0000000803087212 */ /* 0x000fe400078efcff */
[----:B------:R-:W0:Y:S01]  /*5350*/  LDC.64 R2, c[0x0][0x388] ;  /* 0x0000e200ff027b82 */ /* 0x000e220000000a00 */
[----:B------:R-:W-:Y:S02]  /*5360*/  LOP3.LUT R29, R29, 0xfffffffe, RZ, 0xc0, !PT ;  /* 0xfffffffe1d1d7812 */ /* 0x000fe400078ec0ff */
[----:B------:R-:W-:Y:S02]  /*5370*/  LOP3.LUT R23, R23, 0xfffffffe, RZ, 0xc0, !PT ;  /* 0xfffffffe17177812 */ /* 0x000fe400078ec0ff */
[----:B------:R-:W-:Y:S02]  /*5380*/  SEL R6, R6, RZ, !P3 ;  /* 0x000000ff06067207 */ /* 0x000fe40005800000 */
[----:B------:R-:W-:-:S02]  /*5390*/  SEL R0, RZ, 0x80, P4 ;  /* 0x00000080ff007807 */ /* 0x000fc40002000000 */
[----:B------:R-:W-:Y:S02]  /*53a0*/  LOP3.LUT R5, R8, R5, RZ, 0xfc, !PT ;  /* 0x0000000508057212 */ /* 0x000fe400078efcff */
[----:B------:R-:W-:Y:S02]  /*53b0*/  ISETP.NE.AND P2, PT, R29, 0x2, PT ;  /* 0x000000021d00780c */ /* 0x000fe40003f45270 */
[----:B------:R-:W-:Y:S02]  /*53c0*/  ISETP.NE.AND P6, PT, R23, 0x2, PT ;  /* 0x000000021700780c */ /* 0x000fe40003fc5270 */
[----:B------:R-:W-:Y:S02]  /*53d0*/  @P3 SEL R6, R6, 0x40, P5 ;  /* 0x0000004006063807 */ /* 0x000fe40002800000 */
[----:B------:R-:W-:Y:S02]  /*53e0*/  SEL R8, R7, RZ, P1 ;  /* 0x000000ff07087207 */ /* 0x000fe40000800000 */
[----:B------:R-:W-:-:S02]  /*53f0*/  SEL R0, R0, RZ, P0 ;  /* 0x000000ff00007207 */ /* 0x000fc40000000000 */
[----:B------:R-:W-:Y:S02]  /*5400*/  LOP3.LUT R21, R22, R21, R36, 0xfe, !PT ;  /* 0x0000001516157212 */ /* 0x000fe400078efe24 */
[----:B------:R-:W-:Y:S01]  /*5410*/  LOP3.LUT R5, R5, R6, RZ, 0xfc, !PT ;  /* 0x0000000605057212 */ /* 0x000fe200078efcff */
[----:B0-----:R-:W-:Y:S01]  /*5420*/  IMAD.WIDE R2, R19, 0x8, R2 ;  /* 0x0000000813027825 */ /* 0x001fe200078e0202 */
[----:B------:R-:W-:Y:S02]  /*5430*/  @!P1 SEL R8, R8, 0x80, P2 ;  /* 0x0000008008089807 */ /* 0x000fe40001000000 */
[----:B------:R-:W-:Y:S02]  /*5440*/  @!P0 SEL R0, R0, 0x80, P6 ;  /* 0x0000008000008807 */ /* 0x000fe40003000000 */
[----:B------:R-:W-:Y:S02]  /*5450*/  LOP3.LUT R6, R21, R8, RZ, 0xfc, !PT ;  /* 0x0000000815067212 */ /* 0x000fe400078efcff */
[----:B------:R-:W-:-:S03]  /*5460*/  LOP3.LUT R5, R5, R0, RZ, 0xfc, !PT ;  /* 0x0000000005057212 */ /* 0x000fc600078efcff */
[----:B------:R-:W-:Y:S02]  /*5470*/  IMAD.U32 R0, R6, 0x10000, RZ ;  /* 0x0001000006007824 */ /* 0x000fe400078e00ff */
[----:B------:R-:W-:-:S05]  /*5480*/  IMAD.SHL.U32 R5, R5, 0x1000000, RZ ;  /* 0x0100000005057824 */ /* 0x000fca00078e00ff */
[----:B------:R-:W-:-:S05]  /*5490*/  LOP3.LUT R5, R5, R0, R50, 0xfe, !PT ;  /* 0x0000000005057212 */ /* 0x000fca00078efe32 */
[----:B------:R-:W-:Y:S01]  /*54a0*/  STG.E.64 desc[UR8][R2.64], R4 ;  /* 0x0000000402007986 */ /* 0x000fe2000c101b08 */
[----:B------:R-:W-:Y:S05]  /*54b0*/  EXIT ;  /* 0x000000000000794d */ /* 0x000fea0003800000 */
.L_x_108:
[----:B------:R-:W-:-:S00]  /*54c0*/  BRA `(.L_x_108) ;  /* 0xfffffffc00fc7947 */ /* 0x000fc0000383ffff */
[----:B------:R-:W-:-:S00]  /*54d0*/  NOP ;  /* 0x0000000000007918 */ /* 0x000fc00000000000 */
        /* <DEDUP_REMOVED lines=10> */
.L_x_109:


//--------------------- .nv.shared.reserved.0     --------------------------
	.section	.nv.shared.reserved.0,"aw",@nobits
	.weak		__nv_reservedSMEM_offset_0_alias
	.size		__nv_reservedSMEM_offset_0_alias, 0, 64
	.other		__nv_reservedSMEM_offset_0_alias,@"STO_CUDA_RESERVED_SHARED STV_DEFAULT"
__nv_reservedSMEM_offset_0_alias:
	.zero		0
	.zero		64


//--------------------- .nv.constant0._Z19game_of_life_kernelPKmPmi --------------------------
	.section	.nv.constant0._Z19game_of_life_kernelPKmPmi,"a",@progbits
	.sectionflags	@""
	.align	4
.nv.constant0._Z19game_of_life_kernelPKmPmi:
	.zero		916


//--------------------- SYMBOLS --------------------------

	.type		.nv.reservedSmem.offset0,@object
	.size		.nv.reservedSmem.offset0,0x4
